//
// Generated by NVIDIA NVVM Compiler
//
// Compiler Build ID: CL-36424714
// Cuda compilation tools, release 13.0, V13.0.88
// Based on NVVM 20.0.0
//

.version 9.0
.target sm_100
.address_size 64

	// .globl	_Z19kernel_preprocess_0PfPKhiiiii
.const .align 4 .b8 constMem_mean_std[24];

.visible .entry _Z19kernel_preprocess_0PfPKhiiiii(
	.param .u64 .ptr .align 1 _Z19kernel_preprocess_0PfPKhiiiii_param_0,
	.param .u64 .ptr .align 1 _Z19kernel_preprocess_0PfPKhiiiii_param_1,
	.param .u32 _Z19kernel_preprocess_0PfPKhiiiii_param_2,
	.param .u32 _Z19kernel_preprocess_0PfPKhiiiii_param_3,
	.param .u32 _Z19kernel_preprocess_0PfPKhiiiii_param_4,
	.param .u32 _Z19kernel_preprocess_0PfPKhiiiii_param_5,
	.param .u32 _Z19kernel_preprocess_0PfPKhiiiii_param_6
)
{
	.reg .pred 	%p<2>;
	.reg .b16 	%rs<2>;
	.reg .b32 	%r<21>;
	.reg .b32 	%f<3>;
	.reg .b64 	%rd<9>;

	ld.param.u64 	%rd1, [_Z19kernel_preprocess_0PfPKhiiiii_param_0];
	ld.param.u64 	%rd2, [_Z19kernel_preprocess_0PfPKhiiiii_param_1];
	ld.param.u32 	%r2, [_Z19kernel_preprocess_0PfPKhiiiii_param_3];
	ld.param.u32 	%r3, [_Z19kernel_preprocess_0PfPKhiiiii_param_4];
	ld.param.u32 	%r4, [_Z19kernel_preprocess_0PfPKhiiiii_param_5];
	ld.param.u32 	%r5, [_Z19kernel_preprocess_0PfPKhiiiii_param_6];
	mov.u32 	%r6, %tid.x;
	mov.u32 	%r7, %ctaid.x;
	mov.u32 	%r8, %ntid.x;
	mad.lo.s32 	%r1, %r7, %r8, %r6;
	setp.ge.s32 	%p1, %r1, %r5;
	@%p1 bra 	$L__BB0_2;
	cvta.to.global.u64 	%rd3, %rd2;
	cvta.to.global.u64 	%rd4, %rd1;
	div.s32 	%r9, %r1, %r3;
	mul.lo.s32 	%r10, %r9, %r3;
	sub.s32 	%r11, %r1, %r10;
	div.s32 	%r12, %r9, %r2;
	mul.lo.s32 	%r13, %r12, %r2;
	sub.s32 	%r14, %r9, %r13;
	div.s32 	%r15, %r12, %r4;
	mul.lo.s32 	%r16, %r15, %r4;
	mad.lo.s32 	%r17, %r15, %r2, %r14;
	mad.lo.s32 	%r18, %r17, %r3, %r11;
	sub.s32 	%r19, %r16, %r12;
	mad.lo.s32 	%r20, %r18, %r4, %r19;
	cvt.s64.s32 	%rd5, %r20;
	add.s64 	%rd6, %rd3, %rd5;
	ld.global.u8 	%rs1, [%rd6+2];
	cvt.rn.f32.u16 	%f1, %rs1;
	div.rn.f32 	%f2, %f1, 0f437F0000;
	mul.wide.s32 	%rd7, %r1, 4;
	add.s64 	%rd8, %rd4, %rd7;
	st.global.f32 	[%rd8], %f2;
$L__BB0_2:
	ret;

}
	// .globl	_Z19kernel_preprocess_1PfPKhiiiii
.visible .entry _Z19kernel_preprocess_1PfPKhiiiii(
	.param .u64 .ptr .align 1 _Z19kernel_preprocess_1PfPKhiiiii_param_0,
	.param .u64 .ptr .align 1 _Z19kernel_preprocess_1PfPKhiiiii_param_1,
	.param .u32 _Z19kernel_preprocess_1PfPKhiiiii_param_2,
	.param .u32 _Z19kernel_preprocess_1PfPKhiiiii_param_3,
	.param .u32 _Z19kernel_preprocess_1PfPKhiiiii_param_4,
	.param .u32 _Z19kernel_preprocess_1PfPKhiiiii_param_5,
	.param .u32 _Z19kernel_preprocess_1PfPKhiiiii_param_6
)
{
	.reg .pred 	%p<2>;
	.reg .b16 	%rs<2>;
	.reg .b32 	%r<22>;
	.reg .b32 	%f<7>;
	.reg .b64 	%rd<12>;

	ld.param.u64 	%rd1, [_Z19kernel_preprocess_1PfPKhiiiii_param_0];
	ld.param.u64 	%rd2, [_Z19kernel_preprocess_1PfPKhiiiii_param_1];
	ld.param.u32 	%r2, [_Z19kernel_preprocess_1PfPKhiiiii_param_3];
	ld.param.u32 	%r3, [_Z19kernel_preprocess_1PfPKhiiiii_param_4];
	ld.param.u32 	%r4, [_Z19kernel_preprocess_1PfPKhiiiii_param_5];
	ld.param.u32 	%r5, [_Z19kernel_preprocess_1PfPKhiiiii_param_6];
	mov.u32 	%r6, %tid.x;
	mov.u32 	%r7, %ctaid.x;
	mov.u32 	%r8, %ntid.x;
	mad.lo.s32 	%r1, %r7, %r8, %r6;
	setp.ge.s32 	%p1, %r1, %r5;
	@%p1 bra 	$L__BB1_2;
	cvta.to.global.u64 	%rd3, %rd2;
	cvta.to.global.u64 	%rd4, %rd1;
	div.s32 	%r9, %r1, %r3;
	mul.lo.s32 	%r10, %r9, %r3;
	sub.s32 	%r11, %r1, %r10;
	div.s32 	%r12, %r9, %r2;
	mul.lo.s32 	%r13, %r12, %r2;
	sub.s32 	%r14, %r9, %r13;
	div.s32 	%r15, %r12, %r4;
	mul.lo.s32 	%r16, %r15, %r4;
	sub.s32 	%r17, %r12, %r16;
	mad.lo.s32 	%r18, %r15, %r2, %r14;
	mad.lo.s32 	%r19, %r18, %r3, %r11;
	mul.lo.s32 	%r20, %r19, %r4;
	sub.s32 	%r21, %r20, %r17;
	cvt.s64.s32 	%rd5, %r21;
	add.s64 	%rd6, %rd3, %rd5;
	ld.global.u8 	%rs1, [%rd6+2];
	cvt.rn.f32.u16 	%f1, %rs1;
	div.rn.f32 	%f2, %f1, 0f437F0000;
	mul.wide.s32 	%rd7, %r17, 4;
	mov.u64 	%rd8, constMem_mean_std;
	add.s64 	%rd9, %rd8, %rd7;
	ld.const.f32 	%f3, [%rd9];
	sub.f32 	%f4, %f2, %f3;
	ld.const.f32 	%f5, [%rd9+12];
	div.rn.f32 	%f6, %f4, %f5;
	mul.wide.s32 	%rd10, %r1, 4;
	add.s64 	%rd11, %rd4, %rd10;
	st.global.f32 	[%rd11], %f6;
$L__BB1_2:
	ret;

}
	// .globl	_Z19kernel_preprocess_3PfPKhffiiiiiiiiiiii
.visible .entry _Z19kernel_preprocess_3PfPKhffiiiiiiiiiiii(
	.param .u64 .ptr .align 1 _Z19kernel_preprocess_3PfPKhffiiiiiiiiiiii_param_0,
	.param .u64 .ptr .align 1 _Z19kernel_preprocess_3PfPKhffiiiiiiiiiiii_param_1,
	.param .f32 _Z19kernel_preprocess_3PfPKhffiiiiiiiiiiii_param_2,
	.param .f32 _Z19kernel_preprocess_3PfPKhffiiiiiiiiiiii_param_3,
	.param .u32 _Z19kernel_preprocess_3PfPKhffiiiiiiiiiiii_param_4,
	.param .u32 _Z19kernel_preprocess_3PfPKhffiiiiiiiiiiii_param_5,
	.param .u32 _Z19kernel_preprocess_3PfPKhffiiiiiiiiiiii_param_6,
	.param .u32 _Z19kernel_preprocess_3PfPKhffiiiiiiiiiiii_param_7,
	.param .u32 _Z19kernel_preprocess_3PfPKhffiiiiiiiiiiii_param_8,
	.param .u32 _Z19kernel_preprocess_3PfPKhffiiiiiiiiiiii_param_9,
	.param .u32 _Z19kernel_preprocess_3PfPKhffiiiiiiiiiiii_param_10,
	.param .u32 _Z19kernel_preprocess_3PfPKhffiiiiiiiiiiii_param_11,
	.param .u32 _Z19kernel_preprocess_3PfPKhffiiiiiiiiiiii_param_12,
	.param .u32 _Z19kernel_preprocess_3PfPKhffiiiiiiiiiiii_param_13,
	.param .u32 _Z19kernel_preprocess_3PfPKhffiiiiiiiiiiii_param_14,
	.param .u32 _Z19kernel_preprocess_3PfPKhffiiiiiiiiiiii_param_15
)
{
	.reg .pred 	%p<21>;
	.reg .b16 	%rs<6>;
	.reg .b32 	%r<57>;
	.reg .b32 	%f<39>;
	.reg .b64 	%rd<23>;

	ld.param.u64 	%rd3, [_Z19kernel_preprocess_3PfPKhffiiiiiiiiiiii_param_0];
	ld.param.u64 	%rd4, [_Z19kernel_preprocess_3PfPKhffiiiiiiiiiiii_param_1];
	ld.param.f32 	%f7, [_Z19kernel_preprocess_3PfPKhffiiiiiiiiiiii_param_2];
	ld.param.f32 	%f8, [_Z19kernel_preprocess_3PfPKhffiiiiiiiiiiii_param_3];
	ld.param.u32 	%r9, [_Z19kernel_preprocess_3PfPKhffiiiiiiiiiiii_param_4];
	ld.param.u32 	%r10, [_Z19kernel_preprocess_3PfPKhffiiiiiiiiiiii_param_5];
	ld.param.u32 	%r11, [_Z19kernel_preprocess_3PfPKhffiiiiiiiiiiii_param_6];
	ld.param.u32 	%r12, [_Z19kernel_preprocess_3PfPKhffiiiiiiiiiiii_param_7];
	ld.param.u32 	%r13, [_Z19kernel_preprocess_3PfPKhffiiiiiiiiiiii_param_8];
	ld.param.u32 	%r14, [_Z19kernel_preprocess_3PfPKhffiiiiiiiiiiii_param_9];
	ld.param.u32 	%r15, [_Z19kernel_preprocess_3PfPKhffiiiiiiiiiiii_param_10];
	ld.param.u32 	%r16, [_Z19kernel_preprocess_3PfPKhffiiiiiiiiiiii_param_11];
	ld.param.u32 	%r17, [_Z19kernel_preprocess_3PfPKhffiiiiiiiiiiii_param_13];
	ld.param.u32 	%r18, [_Z19kernel_preprocess_3PfPKhffiiiiiiiiiiii_param_15];
	cvta.to.global.u64 	%rd1, %rd4;
	cvta.to.global.u64 	%rd2, %rd3;
	mov.u32 	%r19, %tid.x;
	mov.u32 	%r20, %ctaid.x;
	mov.u32 	%r21, %ntid.x;
	mad.lo.s32 	%r1, %r20, %r21, %r19;
	setp.ge.s32 	%p1, %r1, %r18;
	@%p1 bra 	$L__BB2_14;
	div.s32 	%r22, %r1, %r10;
	mul.lo.s32 	%r23, %r22, %r10;
	sub.s32 	%r2, %r1, %r23;
	div.s32 	%r4, %r22, %r9;
	mul.lo.s32 	%r24, %r4, %r9;
	sub.s32 	%r3, %r22, %r24;
	mul.hi.s32 	%r25, %r4, 1431655766;
	shr.u32 	%r26, %r25, 31;
	add.s32 	%r6, %r25, %r26;
	mul.lo.s32 	%r27, %r6, 3;
	sub.s32 	%r5, %r4, %r27;
	setp.ge.s32 	%p2, %r2, %r12;
	setp.ge.s32 	%p3, %r3, %r11;
	or.pred  	%p4, %p2, %p3;
	@%p4 bra 	$L__BB2_11;
	setp.ne.s32 	%p12, %r13, %r11;
	setp.ne.s32 	%p13, %r14, %r12;
	or.pred  	%p14, %p12, %p13;
	@%p14 bra 	$L__BB2_4;
	mad.lo.s32 	%r51, %r6, %r11, %r3;
	mad.lo.s32 	%r52, %r51, %r12, %r2;
	mul.lo.s32 	%r53, %r52, 3;
	sub.s32 	%r54, %r53, %r5;
	add.s32 	%r55, %r16, %r1;
	mad.lo.s32 	%r56, %r17, %r10, %r55;
	cvt.s64.s32 	%rd19, %r54;
	add.s64 	%rd20, %rd1, %rd19;
	ld.global.u8 	%rs5, [%rd20+2];
	cvt.rn.f32.u16 	%f35, %rs5;
	div.rn.f32 	%f36, %f35, 0f437F0000;
	mul.wide.s32 	%rd21, %r56, 4;
	add.s64 	%rd22, %rd2, %rd21;
	st.global.f32 	[%rd22], %f36;
	bra.uni 	$L__BB2_14;
$L__BB2_4:
	setp.eq.s32 	%p15, %r15, 0;
	@%p15 bra 	$L__BB2_6;
	cvt.rn.f32.s32 	%f9, %r3;
	mul.f32 	%f37, %f7, %f9;
	bra.uni 	$L__BB2_7;
$L__BB2_6:
	cvt.rn.f32.s32 	%f10, %r3;
	add.f32 	%f11, %f10, 0f3F000000;
	fma.rn.f32 	%f12, %f7, %f11, 0fBF000000;
	setp.lt.f32 	%p16, %f12, 0f00000000;
	selp.f32 	%f37, 0f00000000, %f12, %p16;
$L__BB2_7:
	setp.eq.s32 	%p17, %r15, 0;
	@%p17 bra 	$L__BB2_9;
	cvt.rn.f32.s32 	%f13, %r2;
	mul.f32 	%f38, %f8, %f13;
	bra.uni 	$L__BB2_10;
$L__BB2_9:
	cvt.rn.f32.s32 	%f14, %r2;
	add.f32 	%f15, %f14, 0f3F000000;
	fma.rn.f32 	%f16, %f8, %f15, 0fBF000000;
	setp.lt.f32 	%p18, %f16, 0f00000000;
	selp.f32 	%f38, 0f00000000, %f16, %p18;
$L__BB2_10:
	cvt.rzi.s32.f32 	%r36, %f37;
	cvt.rn.f32.s32 	%f17, %r36;
	sub.f32 	%f18, %f37, %f17;
	add.s32 	%r37, %r13, -1;
	setp.lt.s32 	%p19, %r36, %r37;
	cvt.rzi.s32.f32 	%r38, %f38;
	add.s32 	%r39, %r14, -1;
	setp.lt.s32 	%p20, %r38, %r39;
	cvt.rn.f32.s32 	%f19, %r38;
	sub.f32 	%f20, %f38, %f19;
	mov.f32 	%f21, 0f3F800000;
	sub.f32 	%f22, %f21, %f20;
	mad.lo.s32 	%r40, %r6, %r13, %r36;
	mad.lo.s32 	%r41, %r40, %r14, %r38;
	mul.lo.s32 	%r42, %r41, 3;
	sub.s32 	%r43, %r42, %r5;
	add.s32 	%r44, %r43, 2;
	cvt.s64.s32 	%rd9, %r43;
	add.s64 	%rd10, %rd1, %rd9;
	ld.global.u8 	%rs1, [%rd10+2];
	cvt.rn.f32.u16 	%f23, %rs1;
	mul.f32 	%f24, %f22, %f23;
	selp.b32 	%r45, 3, 0, %p20;
	add.s32 	%r46, %r44, %r45;
	cvt.s64.s32 	%rd11, %r46;
	add.s64 	%rd12, %rd1, %rd11;
	ld.global.u8 	%rs2, [%rd12];
	cvt.rn.f32.u16 	%f25, %rs2;
	fma.rn.f32 	%f26, %f20, %f25, %f24;
	sub.f32 	%f27, %f21, %f18;
	mad.lo.s32 	%r47, %r14, 3, %r44;
	selp.b32 	%r48, %r47, %r44, %p19;
	cvt.s64.s32 	%rd13, %r48;
	add.s64 	%rd14, %rd1, %rd13;
	ld.global.u8 	%rs3, [%rd14];
	cvt.rn.f32.u16 	%f28, %rs3;
	selp.b64 	%rd15, 3, 0, %p20;
	add.s64 	%rd16, %rd14, %rd15;
	ld.global.u8 	%rs4, [%rd16];
	cvt.rn.f32.u16 	%f29, %rs4;
	mul.f32 	%f30, %f20, %f29;
	fma.rn.f32 	%f31, %f22, %f28, %f30;
	mul.f32 	%f32, %f18, %f31;
	fma.rn.f32 	%f33, %f27, %f26, %f32;
	add.s32 	%r49, %r16, %r1;
	mad.lo.s32 	%r50, %r17, %r10, %r49;
	div.rn.f32 	%f34, %f33, 0f437F0000;
	mul.wide.s32 	%rd17, %r50, 4;
	add.s64 	%rd18, %rd2, %rd17;
	st.global.f32 	[%rd18], %f34;
	bra.uni 	$L__BB2_14;
$L__BB2_11:
	setp.gt.s32 	%p5, %r16, %r2;
	add.s32 	%r7, %r16, %r12;
	setp.ge.s32 	%p6, %r2, %r7;
	setp.gt.s32 	%p7, %r17, %r3;
	or.pred  	%p8, %p5, %p7;
	or.pred  	%p9, %p8, %p6;
	add.s32 	%r8, %r17, %r11;
	setp.ge.s32 	%p10, %r3, %r8;
	or.pred  	%p11, %p9, %p10;
	@%p11 bra 	$L__BB2_13;
	not.b32 	%r29, %r2;
	add.s32 	%r30, %r7, %r29;
	not.b32 	%r31, %r3;
	add.s32 	%r32, %r8, %r31;
	mad.lo.s32 	%r33, %r4, %r9, %r32;
	mad.lo.s32 	%r34, %r33, %r10, %r30;
	mul.wide.s32 	%rd7, %r34, 4;
	add.s64 	%rd8, %rd2, %rd7;
	mov.b32 	%r35, 1055188197;
	st.global.u32 	[%rd8], %r35;
	bra.uni 	$L__BB2_14;
$L__BB2_13:
	mul.wide.s32 	%rd5, %r1, 4;
	add.s64 	%rd6, %rd2, %rd5;
	mov.b32 	%r28, 1055188197;
	st.global.u32 	[%rd6], %r28;
$L__BB2_14:
	ret;

}


// ===== COMPILED SASS (sm_100) =====

	.target	sm_100

	.elftype	@"ET_EXEC"


//--------------------- .note.nv.tkinfo           --------------------------
	.section	.note.nv.tkinfo,"",@"SHT_NOTE"
	.sectionflags	@"SHF_NOTE_NV_TKINFO"
	.tkinfo
        /*0018*/ 	.word	0x00000002
        /*0030*/ 	.string	""
        /*0030*/ 	.string	"ptxas"
        /*0030*/ 	.string	"Cuda compilation tools, release 13.0, V13.0.88"
        /*0030*/ 	.string	"Build cuda_13.0.r13.0/compiler.36424714_0"
        /*0030*/ 	.string	"-arch sm_100 -m 64 "



//--------------------- .note.nv.cuinfo           --------------------------
	.section	.note.nv.cuinfo,"",@"SHT_NOTE"
	.sectionflags	@"SHF_NOTE_NV_CUINFO"
        /*0018*/ 	.short	0x0002
        /*001a*/ 	.short	0x0064
        /*001c*/ 	.short	0x0082
	.zero		2


//--------------------- .nv.info                  --------------------------
	.section	.nv.info,"",@"SHT_CUDA_INFO"
	.align	4


	//----- nvinfo : EIATTR_REGCOUNT
	.align		4
        /*0000*/ 	.byte	0x04, 0x2f
        /*0002*/ 	.short	(.L_2 - .L_1)
	.align		4
.L_1:
        /*0004*/ 	.word	index@(_Z19kernel_preprocess_0PfPKhiiiii)
        /*0008*/ 	.word	0x00000010


	//----- nvinfo : EIATTR_FRAME_SIZE
	.align		4
.L_2:
        /*000c*/ 	.byte	0x04, 0x11
        /*000e*/ 	.short	(.L_4 - .L_3)
	.align		4
.L_3:
        /*0010*/ 	.word	index@($__internal_2_$__cuda_sm3x_div_rn_noftz_f32_slowpath)
        /*0014*/ 	.word	0x00000000


	//----- nvinfo : EIATTR_FRAME_SIZE
	.align		4
.L_4:
        /*0018*/ 	.byte	0x04, 0x11
        /*001a*/ 	.short	(.L_6 - .L_5)
	.align		4
.L_5:
        /*001c*/ 	.word	index@(_Z19kernel_preprocess_0PfPKhiiiii)
        /*0020*/ 	.word	0x00000000


	//----- nvinfo : EIATTR_REGCOUNT
	.align		4
.L_6:
        /*0024*/ 	.byte	0x04, 0x2f
        /*0026*/ 	.short	(.L_8 - .L_7)
	.align		4
.L_7:
        /*0028*/ 	.word	index@(_Z19kernel_preprocess_1PfPKhiiiii)
        /*002c*/ 	.word	0x00000011


	//----- nvinfo : EIATTR_FRAME_SIZE
	.align		4
.L_8:
        /*0030*/ 	.byte	0x04, 0x11
        /*0032*/ 	.short	(.L_10 - .L_9)
	.align		4
.L_9:
        /*0034*/ 	.word	index@($__internal_1_$__cuda_sm3x_div_rn_noftz_f32_slowpath)
        /*0038*/ 	.word	0x00000000


	//----- nvinfo : EIATTR_FRAME_SIZE
	.align		4
.L_10:
        /*003c*/ 	.byte	0x04, 0x11
        /*003e*/ 	.short	(.L_12 - .L_11)
	.align		4
.L_11:
        /*0040*/ 	.word	index@(_Z19kernel_preprocess_1PfPKhiiiii)
        /*0044*/ 	.word	0x00000000


	//----- nvinfo : EIATTR_REGCOUNT
	.align		4
.L_12:
        /*0048*/ 	.byte	0x04, 0x2f
        /*004a*/ 	.short	(.L_14 - .L_13)
	.align		4
.L_13:
        /*004c*/ 	.word	index@(_Z19kernel_preprocess_3PfPKhffiiiiiiiiiiii)
        /*0050*/ 	.word	0x00000014


	//----- nvinfo : EIATTR_FRAME_SIZE
	.align		4
.L_14:
        /*0054*/ 	.byte	0x04, 0x11
        /*0056*/ 	.short	(.L_16 - .L_15)
	.align		4
.L_15:
        /*0058*/ 	.word	index@($__internal_0_$__cuda_sm3x_div_rn_noftz_f32_slowpath)
        /*005c*/ 	.word	0x00000000


	//----- nvinfo : EIATTR_FRAME_SIZE
	.align		4
.L_16:
        /*0060*/ 	.byte	0x04, 0x11
        /*0062*/ 	.short	(.L_18 - .L_17)
	.align		4
.L_17:
        /*0064*/ 	.word	index@(_Z19kernel_preprocess_3PfPKhffiiiiiiiiiiii)
        /*0068*/ 	.word	0x00000000


	//----- nvinfo : EIATTR_MIN_STACK_SIZE
	.align		4
.L_18:
        /*006c*/ 	.byte	0x04, 0x12
        /*006e*/ 	.short	(.L_20 - .L_19)
	.align		4
.L_19:
        /*0070*/ 	.word	index@(_Z19kernel_preprocess_3PfPKhffiiiiiiiiiiii)
        /*0074*/ 	.word	0x00000000


	//----- nvinfo : EIATTR_MIN_STACK_SIZE
	.align		4
.L_20:
        /*0078*/ 	.byte	0x04, 0x12
        /*007a*/ 	.short	(.L_22 - .L_21)
	.align		4
.L_21:
        /*007c*/ 	.word	index@(_Z19kernel_preprocess_1PfPKhiiiii)
        /*0080*/ 	.word	0x00000000


	//----- nvinfo : EIATTR_MIN_STACK_SIZE
	.align		4
.L_22:
        /*0084*/ 	.byte	0x04, 0x12
        /*0086*/ 	.short	(.L_24 - .L_23)
	.align		4
.L_23:
        /*0088*/ 	.word	index@(_Z19kernel_preprocess_0PfPKhiiiii)
        /*008c*/ 	.word	0x00000000
.L_24:


//--------------------- .nv.compat                --------------------------
	.section	.nv.compat,"",@"SHT_CUDA_COMPAT_INFO"
	.align	4
        /*0000*/ 	.byte	0x02, 0x09, 0x00, 0x00, 0x02, 0x02, 0x01, 0x00, 0x02, 0x05, 0x05, 0x00, 0x03, 0x07, 0x01, 0x01
        /*0010*/ 	.byte	0x02, 0x03, 0x00, 0x00, 0x02, 0x06, 0x01, 0x00, 0x04, 0x0b, 0x08, 0x00, 0x01, 0x00, 0x00, 0x00
        /*0020*/ 	.byte	0x00, 0x00, 0x00, 0x00


//--------------------- .nv.info._Z19kernel_preprocess_3PfPKhffiiiiiiiiiiii --------------------------
	.section	.nv.info._Z19kernel_preprocess_3PfPKhffiiiiiiiiiiii,"",@"SHT_CUDA_INFO"
	.sectionflags	@""
	.align	4


	//----- nvinfo : EIATTR_CUDA_API_VERSION
	.align		4
        /*0000*/ 	.byte	0x04, 0x37
        /*0002*/ 	.short	(.L_26 - .L_25)
.L_25:
        /*0004*/ 	.word	0x00000082


	//----- nvinfo : EIATTR_KPARAM_INFO
	.align		4
.L_26:
        /*0008*/ 	.byte	0x04, 0x17
        /*000a*/ 	.short	(.L_28 - .L_27)
.L_27:
        /*000c*/ 	.word	0x00000000
        /*0010*/ 	.short	0x000f
        /*0012*/ 	.short	0x0044
        /*0014*/ 	.byte	0x00, 0xf0, 0x11, 0x00


	//----- nvinfo : EIATTR_KPARAM_INFO
	.align		4
.L_28:
        /*0018*/ 	.byte	0x04, 0x17
        /*001a*/ 	.short	(.L_30 - .L_29)
.L_29:
        /*001c*/ 	.word	0x00000000
        /*0020*/ 	.short	0x000e
        /*0022*/ 	.short	0x0040
        /*0024*/ 	.byte	0x00, 0xf0, 0x11, 0x00


	//----- nvinfo : EIATTR_KPARAM_INFO
	.align		4
.L_30:
        /*0028*/ 	.byte	0x04, 0x17
        /*002a*/ 	.short	(.L_32 - .L_31)
.L_31:
        /*002c*/ 	.word	0x00000000
        /*0030*/ 	.short	0x000d
        /*0032*/ 	.short	0x003c
        /*0034*/ 	.byte	0x00, 0xf0, 0x11, 0x00


	//----- nvinfo : EIATTR_KPARAM_INFO
	.align		4
.L_32:
        /*0038*/ 	.byte	0x04, 0x17
        /*003a*/ 	.short	(.L_34 - .L_33)
.L_33:
        /*003c*/ 	.word	0x00000000
        /*0040*/ 	.short	0x000c
        /*0042*/ 	.short	0x0038
        /*0044*/ 	.byte	0x00, 0xf0, 0x11, 0x00


	//----- nvinfo : EIATTR_KPARAM_INFO
	.align		4
.L_34:
        /*0048*/ 	.byte	0x04, 0x17
        /*004a*/ 	.short	(.L_36 - .L_35)
.L_35:
        /*004c*/ 	.word	0x00000000
        /*0050*/ 	.short	0x000b
        /*0052*/ 	.short	0x0034
        /*0054*/ 	.byte	0x00, 0xf0, 0x11, 0x00


	//----- nvinfo : EIATTR_KPARAM_INFO
	.align		4
.L_36:
        /*0058*/ 	.byte	0x04, 0x17
        /*005a*/ 	.short	(.L_38 - .L_37)
.L_37:
        /*005c*/ 	.word	0x00000000
        /*0060*/ 	.short	0x000a
        /*0062*/ 	.short	0x0030
        /*0064*/ 	.byte	0x00, 0xf0, 0x11, 0x00


	//----- nvinfo : EIATTR_KPARAM_INFO
	.align		4
.L_38:
        /*0068*/ 	.byte	0x04, 0x17
        /*006a*/ 	.short	(.L_40 - .L_39)
.L_39:
        /*006c*/ 	.word	0x00000000
        /*0070*/ 	.short	0x0009
        /*0072*/ 	.short	0x002c
        /*0074*/ 	.byte	0x00, 0xf0, 0x11, 0x00


	//----- nvinfo : EIATTR_KPARAM_INFO
	.align		4
.L_40:
        /*0078*/ 	.byte	0x04, 0x17
        /*007a*/ 	.short	(.L_42 - .L_41)
.L_41:
        /*007c*/ 	.word	0x00000000
        /*0080*/ 	.short	0x0008
        /*0082*/ 	.short	0x0028
        /*0084*/ 	.byte	0x00, 0xf0, 0x11, 0x00


	//----- nvinfo : EIATTR_KPARAM_INFO
	.align		4
.L_42:
        /*0088*/ 	.byte	0x04, 0x17
        /*008a*/ 	.short	(.L_44 - .L_43)
.L_43:
        /*008c*/ 	.word	0x00000000
        /*0090*/ 	.short	0x0007
        /*0092*/ 	.short	0x0024
        /*0094*/ 	.byte	0x00, 0xf0, 0x11, 0x00


	//----- nvinfo : EIATTR_KPARAM_INFO
	.align		4
.L_44:
        /*0098*/ 	.byte	0x04, 0x17
        /*009a*/ 	.short	(.L_46 - .L_45)
.L_45:
        /*009c*/ 	.word	0x00000000
        /*00a0*/ 	.short	0x0006
        /*00a2*/ 	.short	0x0020
        /*00a4*/ 	.byte	0x00, 0xf0, 0x11, 0x00


	//----- nvinfo : EIATTR_KPARAM_INFO
	.align		4
.L_46:
        /*00a8*/ 	.byte	0x04, 0x17
        /*00aa*/ 	.short	(.L_48 - .L_47)
.L_47:
        /*00ac*/ 	.word	0x00000000
        /*00b0*/ 	.short	0x0005
        /*00b2*/ 	.short	0x001c
        /*00b4*/ 	.byte	0x00, 0xf0, 0x11, 0x00


	//----- nvinfo : EIATTR_KPARAM_INFO
	.align		4
.L_48:
        /*00b8*/ 	.byte	0x04, 0x17
        /*00ba*/ 	.short	(.L_50 - .L_49)
.L_49:
        /*00bc*/ 	.word	0x00000000
        /*00c0*/ 	.short	0x0004
        /*00c2*/ 	.short	0x0018
        /*00c4*/ 	.byte	0x00, 0xf0, 0x11, 0x00


	//----- nvinfo : EIATTR_KPARAM_INFO
	.align		4
.L_50:
        /*00c8*/ 	.byte	0x04, 0x17
        /*00ca*/ 	.short	(.L_52 - .L_51)
.L_51:
        /*00cc*/ 	.word	0x00000000
        /*00d0*/ 	.short	0x0003
        /*00d2*/ 	.short	0x0014
        /*00d4*/ 	.byte	0x00, 0xf0, 0x11, 0x00


	//----- nvinfo : EIATTR_KPARAM_INFO
	.align		4
.L_52:
        /*00d8*/ 	.byte	0x04, 0x17
        /*00da*/ 	.short	(.L_54 - .L_53)
.L_53:
        /*00dc*/ 	.word	0x00000000
        /*00e0*/ 	.short	0x0002
        /*00e2*/ 	.short	0x0010
        /*00e4*/ 	.byte	0x00, 0xf0, 0x11, 0x00


	//----- nvinfo : EIATTR_KPARAM_INFO
	.align		4
.L_54:
        /*00e8*/ 	.byte	0x04, 0x17
        /*00ea*/ 	.short	(.L_56 - .L_55)
.L_55:
        /*00ec*/ 	.word	0x00000000
        /*00f0*/ 	.short	0x0001
        /*00f2*/ 	.short	0x0008
        /*00f4*/ 	.byte	0x00, 0xf5, 0x21, 0x00


	//----- nvinfo : EIATTR_KPARAM_INFO
	.align		4
.L_56:
        /*00f8*/ 	.byte	0x04, 0x17
        /*00fa*/ 	.short	(.L_58 - .L_57)
.L_57:
        /*00fc*/ 	.word	0x00000000
        /*0100*/ 	.short	0x0000
        /*0102*/ 	.short	0x0000
        /*0104*/ 	.byte	0x00, 0xf5, 0x21, 0x00


	//----- nvinfo : EIATTR_SPARSE_MMA_MASK
	.align		4
.L_58:
        /*0108*/ 	.byte	0x03, 0x50
        /*010a*/ 	.short	0x0000


	//----- nvinfo : EIATTR_MAXREG_COUNT
	.align		4
        /*010c*/ 	.byte	0x03, 0x1b
        /*010e*/ 	.short	0x00ff


	//----- nvinfo : EIATTR_MERCURY_ISA_VERSION
	.align		4
        /*0110*/ 	.byte	0x03, 0x5f
        /*0112*/ 	.short	0x0101


	//----- nvinfo : EIATTR_VRC_CTA_INIT_COUNT
	.align		4
        /*0114*/ 	.byte	0x02, 0x4a
	.zero		1
	.zero		1


	//----- nvinfo : EIATTR_EXIT_INSTR_OFFSETS
	.align		4
        /*0118*/ 	.byte	0x04, 0x1c
        /*011a*/ 	.short	(.L_60 - .L_59)


	//   ....[0]....
.L_59:
        /*011c*/ 	.word	0x00000070


	//   ....[1]....
        /*0120*/ 	.word	0x00000690


	//   ....[2]....
        /*0124*/ 	.word	0x00000bb0


	//   ....[3]....
        /*0128*/ 	.word	0x00000cf0


	//   ....[4]....
        /*012c*/ 	.word	0x00000d40


	//----- nvinfo : EIATTR_CRS_STACK_SIZE
	.align		4
.L_60:
        /*0130*/ 	.byte	0x04, 0x1e
        /*0132*/ 	.short	(.L_62 - .L_61)
.L_61:
        /*0134*/ 	.word	0x00000000


	//----- nvinfo : EIATTR_CBANK_PARAM_SIZE
	.align		4
.L_62:
        /*0138*/ 	.byte	0x03, 0x19
        /*013a*/ 	.short	0x0048


	//----- nvinfo : EIATTR_PARAM_CBANK
	.align		4
        /*013c*/ 	.byte	0x04, 0x0a
        /*013e*/ 	.short	(.L_64 - .L_63)
	.align		4
.L_63:
        /*0140*/ 	.word	index@(.nv.constant0._Z19kernel_preprocess_3PfPKhffiiiiiiiiiiii)
        /*0144*/ 	.short	0x0380
        /*0146*/ 	.short	0x0048


	//----- nvinfo : EIATTR_SW_WAR
	.align		4
.L_64:
        /*0148*/ 	.byte	0x04, 0x36
        /*014a*/ 	.short	(.L_66 - .L_65)
.L_65:
        /*014c*/ 	.word	0x00000008
.L_66:


//--------------------- .nv.info._Z19kernel_preprocess_1PfPKhiiiii --------------------------
	.section	.nv.info._Z19kernel_preprocess_1PfPKhiiiii,"",@"SHT_CUDA_INFO"
	.sectionflags	@""
	.align	4


	//----- nvinfo : EIATTR_CUDA_API_VERSION
	.align		4
        /*0000*/ 	.byte	0x04, 0x37
        /*0002*/ 	.short	(.L_68 - .L_67)
.L_67:
        /*0004*/ 	.word	0x00000082


	//----- nvinfo : EIATTR_KPARAM_INFO
	.align		4
.L_68:
        /*0008*/ 	.byte	0x04, 0x17
        /*000a*/ 	.short	(.L_70 - .L_69)
.L_69:
        /*000c*/ 	.word	0x00000000
        /*0010*/ 	.short	0x0006
        /*0012*/ 	.short	0x0020
        /*0014*/ 	.byte	0x00, 0xf0, 0x11, 0x00


	//----- nvinfo : EIATTR_KPARAM_INFO
	.align		4
.L_70:
        /*0018*/ 	.byte	0x04, 0x17
        /*001a*/ 	.short	(.L_72 - .L_71)
.L_71:
        /*001c*/ 	.word	0x00000000
        /*0020*/ 	.short	0x0005
        /*0022*/ 	.short	0x001c
        /*0024*/ 	.byte	0x00, 0xf0, 0x11, 0x00


	//----- nvinfo : EIATTR_KPARAM_INFO
	.align		4
.L_72:
        /*0028*/ 	.byte	0x04, 0x17
        /*002a*/ 	.short	(.L_74 - .L_73)
.L_73:
        /*002c*/ 	.word	0x00000000
        /*0030*/ 	.short	0x0004
        /*0032*/ 	.short	0x0018
        /*0034*/ 	.byte	0x00, 0xf0, 0x11, 0x00


	//----- nvinfo : EIATTR_KPARAM_INFO
	.align		4
.L_74:
        /*0038*/ 	.byte	0x04, 0x17
        /*003a*/ 	.short	(.L_76 - .L_75)
.L_75:
        /*003c*/ 	.word	0x00000000
        /*0040*/ 	.short	0x0003
        /*0042*/ 	.short	0x0014
        /*0044*/ 	.byte	0x00, 0xf0, 0x11, 0x00


	//----- nvinfo : EIATTR_KPARAM_INFO
	.align		4
.L_76:
        /*0048*/ 	.byte	0x04, 0x17
        /*004a*/ 	.short	(.L_78 - .L_77)
.L_77:
        /*004c*/ 	.word	0x00000000
        /*0050*/ 	.short	0x0002
        /*0052*/ 	.short	0x0010
        /*0054*/ 	.byte	0x00, 0xf0, 0x11, 0x00


	//----- nvinfo : EIATTR_KPARAM_INFO
	.align		4
.L_78:
        /*0058*/ 	.byte	0x04, 0x17
        /*005a*/ 	.short	(.L_80 - .L_79)
.L_79:
        /*005c*/ 	.word	0x00000000
        /*0060*/ 	.short	0x0001
        /*0062*/ 	.short	0x0008
        /*0064*/ 	.byte	0x00, 0xf5, 0x21, 0x00


	//----- nvinfo : EIATTR_KPARAM_INFO
	.align		4
.L_80:
        /*0068*/ 	.byte	0x04, 0x17
        /*006a*/ 	.short	(.L_82 - .L_81)
.L_81:
        /*006c*/ 	.word	0x00000000
        /*0070*/ 	.short	0x0000
        /*0072*/ 	.short	0x0000
        /*0074*/ 	.byte	0x00, 0xf5, 0x21, 0x00


	//----- nvinfo : EIATTR_SPARSE_MMA_MASK
	.align		4
.L_82:
        /*0078*/ 	.byte	0x03, 0x50
        /*007a*/ 	.short	0x0000


	//----- nvinfo : EIATTR_MAXREG_COUNT
	.align		4
        /*007c*/ 	.byte	0x03, 0x1b
        /*007e*/ 	.short	0x00ff


	//----- nvinfo : EIATTR_MERCURY_ISA_VERSION
	.align		4
        /*0080*/ 	.byte	0x03, 0x5f
        /*0082*/ 	.short	0x0101


	//----- nvinfo : EIATTR_VRC_CTA_INIT_COUNT
	.align		4
        /*0084*/ 	.byte	0x02, 0x4a
	.zero		1
	.zero		1


	//----- nvinfo : EIATTR_EXIT_INSTR_OFFSETS
	.align		4
        /*0088*/ 	.byte	0x04, 0x1c
        /*008a*/ 	.short	(.L_84 - .L_83)


	//   ....[0]....
.L_83:
        /*008c*/ 	.word	0x00000070


	//   ....[1]....
        /*0090*/ 	.word	0x00000870


	//----- nvinfo : EIATTR_CRS_STACK_SIZE
	.align		4
.L_84:
        /*0094*/ 	.byte	0x04, 0x1e
        /*0096*/ 	.short	(.L_86 - .L_85)
.L_85:
        /*0098*/ 	.word	0x00000000


	//----- nvinfo : EIATTR_CBANK_PARAM_SIZE
	.align		4
.L_86:
        /*009c*/ 	.byte	0x03, 0x19
        /*009e*/ 	.short	0x0024


	//----- nvinfo : EIATTR_PARAM_CBANK
	.align		4
        /*00a0*/ 	.byte	0x04, 0x0a
        /*00a2*/ 	.short	(.L_88 - .L_87)
	.align		4
.L_87:
        /*00a4*/ 	.word	index@(.nv.constant0._Z19kernel_preprocess_1PfPKhiiiii)
        /*00a8*/ 	.short	0x0380
        /*00aa*/ 	.short	0x0024


	//----- nvinfo : EIATTR_SW_WAR
	.align		4
.L_88:
        /*00ac*/ 	.byte	0x04, 0x36
        /*00ae*/ 	.short	(.L_90 - .L_89)
.L_89:
        /*00b0*/ 	.word	0x00000008
.L_90:


//--------------------- .nv.info._Z19kernel_preprocess_0PfPKhiiiii --------------------------
	.section	.nv.info._Z19kernel_preprocess_0PfPKhiiiii,"",@"SHT_CUDA_INFO"
	.sectionflags	@""
	.align	4


	//----- nvinfo : EIATTR_CUDA_API_VERSION
	.align		4
        /*0000*/ 	.byte	0x04, 0x37
        /*0002*/ 	.short	(.L_92 - .L_91)
.L_91:
        /*0004*/ 	.word	0x00000082


	//----- nvinfo : EIATTR_KPARAM_INFO
	.align		4
.L_92:
        /*0008*/ 	.byte	0x04, 0x17
        /*000a*/ 	.short	(.L_94 - .L_93)
.L_93:
        /*000c*/ 	.word	0x00000000
        /*0010*/ 	.short	0x0006
        /*0012*/ 	.short	0x0020
        /*0014*/ 	.byte	0x00, 0xf0, 0x11, 0x00


	//----- nvinfo : EIATTR_KPARAM_INFO
	.align		4
.L_94:
        /*0018*/ 	.byte	0x04, 0x17
        /*001a*/ 	.short	(.L_96 - .L_95)
.L_95:
        /*001c*/ 	.word	0x00000000
        /*0020*/ 	.short	0x0005
        /*0022*/ 	.short	0x001c
        /*0024*/ 	.byte	0x00, 0xf0, 0x11, 0x00


	//----- nvinfo : EIATTR_KPARAM_INFO
	.align		4
.L_96:
        /*0028*/ 	.byte	0x04, 0x17
        /*002a*/ 	.short	(.L_98 - .L_97)
.L_97:
        /*002c*/ 	.word	0x00000000
        /*0030*/ 	.short	0x0004
        /*0032*/ 	.short	0x0018
        /*0034*/ 	.byte	0x00, 0xf0, 0x11, 0x00


	//----- nvinfo : EIATTR_KPARAM_INFO
	.align		4
.L_98:
        /*0038*/ 	.byte	0x04, 0x17
        /*003a*/ 	.short	(.L_100 - .L_99)
.L_99:
        /*003c*/ 	.word	0x00000000
        /*0040*/ 	.short	0x0003
        /*0042*/ 	.short	0x0014
        /*0044*/ 	.byte	0x00, 0xf0, 0x11, 0x00


	//----- nvinfo : EIATTR_KPARAM_INFO
	.align		4
.L_100:
        /*0048*/ 	.byte	0x04, 0x17
        /*004a*/ 	.short	(.L_102 - .L_101)
.L_101:
        /*004c*/ 	.word	0x00000000
        /*0050*/ 	.short	0x0002
        /*0052*/ 	.short	0x0010
        /*0054*/ 	.byte	0x00, 0xf0, 0x11, 0x00


	//----- nvinfo : EIATTR_KPARAM_INFO
	.align		4
.L_102:
        /*0058*/ 	.byte	0x04, 0x17
        /*005a*/ 	.short	(.L_104 - .L_103)
.L_103:
        /*005c*/ 	.word	0x00000000
        /*0060*/ 	.short	0x0001
        /*0062*/ 	.short	0x0008
        /*0064*/ 	.byte	0x00, 0xf5, 0x21, 0x00


	//----- nvinfo : EIATTR_KPARAM_INFO
	.align		4
.L_104:
        /*0068*/ 	.byte	0x04, 0x17
        /*006a*/ 	.short	(.L_106 - .L_105)
.L_105:
        /*006c*/ 	.word	0x00000000
        /*0070*/ 	.short	0x0000
        /*0072*/ 	.short	0x0000
        /*0074*/ 	.byte	0x00, 0xf5, 0x21, 0x00


	//----- nvinfo : EIATTR_SPARSE_MMA_MASK
	.align		4
.L_106:
        /*0078*/ 	.byte	0x03, 0x50
        /*007a*/ 	.short	0x0000


	//----- nvinfo : EIATTR_MAXREG_COUNT
	.align		4
        /*007c*/ 	.byte	0x03, 0x1b
        /*007e*/ 	.short	0x00ff


	//----- nvinfo : EIATTR_MERCURY_ISA_VERSION
	.align		4
        /*0080*/ 	.byte	0x03, 0x5f
        /*0082*/ 	.short	0x0101


	//----- nvinfo : EIATTR_VRC_CTA_INIT_COUNT
	.align		4
        /*0084*/ 	.byte	0x02, 0x4a
	.zero		1
	.zero		1


	//----- nvinfo : EIATTR_EXIT_INSTR_OFFSETS
	.align		4
        /*0088*/ 	.byte	0x04, 0x1c
        /*008a*/ 	.short	(.L_108 - .L_107)


	//   ....[0]....
.L_107:
        /*008c*/ 	.word	0x00000070


	//   ....[1]....
        /*0090*/ 	.word	0x00000720


	//----- nvinfo : EIATTR_CRS_STACK_SIZE
	.align		4
.L_108:
        /*0094*/ 	.byte	0x04, 0x1e
        /*0096*/ 	.short	(.L_110 - .L_109)
.L_109:
        /*0098*/ 	.word	0x00000000


	//----- nvinfo : EIATTR_CBANK_PARAM_SIZE
	.align		4
.L_110:
        /*009c*/ 	.byte	0x03, 0x19
        /*009e*/ 	.short	0x0024


	//----- nvinfo : EIATTR_PARAM_CBANK
	.align		4
        /*00a0*/ 	.byte	0x04, 0x0a
        /*00a2*/ 	.short	(.L_112 - .L_111)
	.align		4
.L_111:
        /*00a4*/ 	.word	index@(.nv.constant0._Z19kernel_preprocess_0PfPKhiiiii)
        /*00a8*/ 	.short	0x0380
        /*00aa*/ 	.short	0x0024


	//----- nvinfo : EIATTR_SW_WAR
	.align		4
.L_112:
        /*00ac*/ 	.byte	0x04, 0x36
        /*00ae*/ 	.short	(.L_114 - .L_113)
.L_113:
        /*00b0*/ 	.word	0x00000008
.L_114:


//--------------------- .nv.callgraph             --------------------------
	.section	.nv.callgraph,"",@"SHT_CUDA_CALLGRAPH"
	.align	4
	.sectionentsize	8
	.align		4
        /*0000*/ 	.word	0x00000000
	.align		4
        /*0004*/ 	.word	0xffffffff
	.align		4
        /*0008*/ 	.word	0x00000000
	.align		4
        /*000c*/ 	.word	0xfffffffe
	.align		4
        /*0010*/ 	.word	0x00000000
	.align		4
        /*0014*/ 	.word	0xfffffffd
	.align		4
        /*0018*/ 	.word	0x00000000
	.align		4
        /*001c*/ 	.word	0xfffffffc


//--------------------- .nv.constant3             --------------------------
	.section	.nv.constant3,"a",@progbits
	.align	4
.nv.constant3:
	.type		constMem_mean_std,@object
	.size		constMem_mean_std,(.L_0 - constMem_mean_std)
constMem_mean_std:
	.zero		24
.L_0:


//--------------------- .text._Z19kernel_preprocess_3PfPKhffiiiiiiiiiiii --------------------------
	.section	.text._Z19kernel_preprocess_3PfPKhffiiiiiiiiiiii,"ax",@progbits
	.align	128
        .global         _Z19kernel_preprocess_3PfPKhffiiiiiiiiiiii
        .type           _Z19kernel_preprocess_3PfPKhffiiiiiiiiiiii,@function
        .size           _Z19kernel_preprocess_3PfPKhffiiiiiiiiiiii,(.L_x_50 - _Z19kernel_preprocess_3PfPKhffiiiiiiiiiiii)
        .other          _Z19kernel_preprocess_3PfPKhffiiiiiiiiiiii,@"STO_CUDA_ENTRY STV_DEFAULT"
_Z19kernel_preprocess_3PfPKhffiiiiiiiiiiii:
.text._Z19kernel_preprocess_3PfPKhffiiiiiiiiiiii:
[----:B------:R-:W-:Y:S01]  /*0000*/  LDC R1, c[0x0][0x37c] ;  /* 0x0000df00ff017b82 */ /* 0x000fe20000000800 */
[----:B------:R-:W0:Y:S07]  /*0010*/  S2R R2, SR_TID.X ;  /* 0x0000000000027919 */ /* 0x000e2e0000002100 */
[----:B------:R-:W0:Y:S01]  /*0020*/  S2UR UR4, SR_CTAID.X ;  /* 0x00000000000479c3 */ /* 0x000e220000002500 */
[----:B------:R-:W1:Y:S07]  /*0030*/  LDCU UR5, c[0x0][0x3c4] ;  /* 0x00007880ff0577ac */ /* 0x000e6e0008000800 */
[----:B------:R-:W0:Y:S02]  /*0040*/  LDC R3, c[0x0][0x360] ;  /* 0x0000d800ff037b82 */ /* 0x000e240000000800 */
[----:B0-----:R-:W-:-:S05]  /*0050*/  IMAD R2, R3, UR4, R2 ;  /* 0x0000000403027c24 */ /* 0x001fca000f8e0202 */
[----:B-1----:R-:W-:-:S13]  /*0060*/  ISETP.GE.AND P0, PT, R2, UR5, PT ;  /* 0x0000000502007c0c */ /* 0x002fda000bf06270 */
[----:B------:R-:W-:Y:S05]  /*0070*/  @P0 EXIT ;  /* 0x000000000000094d */ /* 0x000fea0003800000 */
[----:B------:R-:W0:Y:S01]  /*0080*/  LDC R5, c[0x0][0x39c] ;  /* 0x0000e700ff057b82 */ /* 0x000e220000000800 */
[----:B------:R-:W-:Y:S01]  /*0090*/  IABS R8, R2 ;  /* 0x0000000200087213 */ /* 0x000fe20000000000 */
[----:B------:R-:W1:Y:S01]  /*00a0*/  LDCU.64 UR6, c[0x0][0x3a0] ;  /* 0x00007400ff0677ac */ /* 0x000e620008000a00 */
[----:B------:R-:W2:Y:S05]  /*00b0*/  LDCU.64 UR4, c[0x0][0x358] ;  /* 0x00006b00ff0477ac */ /* 0x000eaa0008000a00 */
[----:B------:R-:W3:Y:S01]  /*00c0*/  LDC R0, c[0x0][0x398] ;  /* 0x0000e600ff007b82 */ /* 0x000ee20000000800 */
[----:B0-----:R-:W-:-:S04]  /*00d0*/  IABS R9, R5 ;  /* 0x0000000500097213 */ /* 0x001fc80000000000 */
[----:B------:R-:W0:Y:S01]  /*00e0*/  I2F.RP R3, R9 ;  /* 0x0000000900037306 */ /* 0x000e220000209400 */
[----:B---3--:R-:W-:-:S07]  /*00f0*/  IABS R10, R0 ;  /* 0x00000000000a7213 */ /* 0x008fce0000000000 */
[----:B0-----:R-:W0:Y:S02]  /*0100*/  MUFU.RCP R3, R3 ;  /* 0x0000000300037308 */ /* 0x001e240000001000 */
[----:B0-----:R-:W-:-:S06]  /*0110*/  VIADD R6, R3, 0xffffffe ;  /* 0x0ffffffe03067836 */ /* 0x001fcc0000000000 */
[----:B------:R0:W3:Y:S02]  /*0120*/  F2I.FTZ.U32.TRUNC.NTZ R7, R6 ;  /* 0x0000000600077305 */ /* 0x0000e4000021f000 */
[----:B0-----:R-:W-:Y:S02]  /*0130*/  IMAD.MOV.U32 R6, RZ, RZ, RZ ;  /* 0x000000ffff067224 */ /* 0x001fe400078e00ff */
[----:B---3--:R-:W-:-:S04]  /*0140*/  IMAD.MOV R4, RZ, RZ, -R7 ;  /* 0x000000ffff047224 */ /* 0x008fc800078e0a07 */
[----:B------:R-:W-:Y:S02]  /*0150*/  IMAD R11, R4, R9, RZ ;  /* 0x00000009040b7224 */ /* 0x000fe400078e02ff */
[----:B------:R-:W-:Y:S02]  /*0160*/  IMAD.MOV.U32 R4, RZ, RZ, R8 ;  /* 0x000000ffff047224 */ /* 0x000fe400078e0008 */
[----:B------:R-:W-:Y:S01]  /*0170*/  IMAD.HI.U32 R7, R7, R11, R6 ;  /* 0x0000000b07077227 */ /* 0x000fe200078e0006 */
[----:B------:R-:W0:Y:S05]  /*0180*/  I2F.RP R8, R10 ;  /* 0x0000000a00087306 */ /* 0x000e2a0000209400 */
[----:B------:R-:W-:-:S05]  /*0190*/  IMAD.HI.U32 R3, R7, R4, RZ ;  /* 0x0000000407037227 */ /* 0x000fca00078e00ff */
[----:B------:R-:W-:-:S05]  /*01a0*/  IADD3 R6, PT, PT, -R3, RZ, RZ ;  /* 0x000000ff03067210 */ /* 0x000fca0007ffe1ff */
[C---:B------:R-:W-:Y:S01]  /*01b0*/  IMAD R4, R9.reuse, R6, R4 ;  /* 0x0000000609047224 */ /* 0x040fe200078e0204 */
[----:B0-----:R-:W0:Y:S04]  /*01c0*/  MUFU.RCP R8, R8 ;  /* 0x0000000800087308 */ /* 0x001e280000001000 */
[----:B------:R-:W-:-:S13]  /*01d0*/  ISETP.GT.U32.AND P2, PT, R9, R4, PT ;  /* 0x000000040900720c */ /* 0x000fda0003f44070 */
[----:B------:R-:W-:Y:S02]  /*01e0*/  @!P2 IMAD.IADD R4, R4, 0x1, -R9 ;  /* 0x000000010404a824 */ /* 0x000fe400078e0a09 */
[----:B0-----:R-:W-:Y:S02]  /*01f0*/  VIADD R6, R8, 0xffffffe ;  /* 0x0ffffffe08067836 */ /* 0x001fe40000000000 */
[----:B------:R-:W-:Y:S01]  /*0200*/  @!P2 VIADD R3, R3, 0x1 ;  /* 0x000000010303a836 */ /* 0x000fe20000000000 */
[----:B------:R-:W-:Y:S01]  /*0210*/  ISETP.GE.U32.AND P0, PT, R4, R9, PT ;  /* 0x000000090400720c */ /* 0x000fe20003f06070 */
[----:B------:R0:W3:Y:S01]  /*0220*/  F2I.FTZ.U32.TRUNC.NTZ R7, R6 ;  /* 0x0000000600077305 */ /* 0x0000e2000021f000 */
[----:B------:R-:W-:Y:S02]  /*0230*/  LOP3.LUT R4, R2, R5, RZ, 0x3c, !PT ;  /* 0x0000000502047212 */ /* 0x000fe400078e3cff */
[----:B------:R-:W-:Y:S02]  /*0240*/  ISETP.NE.AND P2, PT, R5, RZ, PT ;  /* 0x000000ff0500720c */ /* 0x000fe40003f45270 */
[----:B------:R-:W-:Y:S01]  /*0250*/  ISETP.GE.AND P1, PT, R4, RZ, PT ;  /* 0x000000ff0400720c */ /* 0x000fe20003f26270 */
[----:B0-----:R-:W-:-:S06]  /*0260*/  IMAD.MOV.U32 R6, RZ, RZ, RZ ;  /* 0x000000ffff067224 */ /* 0x001fcc00078e00ff */
[----:B------:R-:W-:-:S05]  /*0270*/  @P0 VIADD R3, R3, 0x1 ;  /* 0x0000000103030836 */ /* 0x000fca0000000000 */
[----:B------:R-:W-:Y:S01]  /*0280*/  MOV R9, R3 ;  /* 0x0000000300097202 */ /* 0x000fe20000000f00 */
[----:B---3--:R-:W-:-:S04]  /*0290*/  IMAD.MOV R3, RZ, RZ, -R7 ;  /* 0x000000ffff037224 */ /* 0x008fc800078e0a07 */
[----:B------:R-:W-:Y:S01]  /*02a0*/  @!P1 IMAD.MOV R9, RZ, RZ, -R9 ;  /* 0x000000ffff099224 */ /* 0x000fe200078e0a09 */
[----:B------:R-:W-:Y:S01]  /*02b0*/  @!P2 LOP3.LUT R9, RZ, R5, RZ, 0x33, !PT ;  /* 0x00000005ff09a212 */ /* 0x000fe200078e33ff */
[----:B------:R-:W-:-:S03]  /*02c0*/  IMAD R3, R3, R10, RZ ;  /* 0x0000000a03037224 */ /* 0x000fc600078e02ff */
[----:B------:R-:W-:Y:S01]  /*02d0*/  IABS R4, R9 ;  /* 0x0000000900047213 */ /* 0x000fe20000000000 */
[----:B------:R-:W-:-:S04]  /*02e0*/  IMAD.HI.U32 R6, R7, R3, R6 ;  /* 0x0000000307067227 */ /* 0x000fc800078e0006 */
[----:B------:R-:W-:-:S04]  /*02f0*/  IMAD.MOV.U32 R3, RZ, RZ, R4 ;  /* 0x000000ffff037224 */ /* 0x000fc800078e0004 */
[----:B------:R-:W-:-:S05]  /*0300*/  IMAD.HI.U32 R6, R6, R3, RZ ;  /* 0x0000000306067227 */ /* 0x000fca00078e00ff */
[----:B------:R-:W-:-:S05]  /*0310*/  IADD3 R4, PT, PT, -R6, RZ, RZ ;  /* 0x000000ff06047210 */ /* 0x000fca0007ffe1ff */
[----:B------:R-:W-:-:S05]  /*0320*/  IMAD R3, R10, R4, R3 ;  /* 0x000000040a037224 */ /* 0x000fca00078e0203 */
[----:B------:R-:W-:-:S13]  /*0330*/  ISETP.GT.U32.AND P2, PT, R10, R3, PT ;  /* 0x000000030a00720c */ /* 0x000fda0003f44070 */
[----:B------:R-:W-:Y:S02]  /*0340*/  @!P2 IMAD.IADD R3, R3, 0x1, -R10 ;  /* 0x000000010303a824 */ /* 0x000fe400078e0a0a */
[----:B------:R-:W-:Y:S01]  /*0350*/  @!P2 VIADD R6, R6, 0x1 ;  /* 0x000000010606a836 */ /* 0x000fe20000000000 */
[----:B------:R-:W-:Y:S02]  /*0360*/  ISETP.NE.AND P2, PT, R0, RZ, PT ;  /* 0x000000ff0000720c */ /* 0x000fe40003f45270 */
[----:B------:R-:W-:Y:S02]  /*0370*/  ISETP.GE.U32.AND P0, PT, R3, R10, PT ;  /* 0x0000000a0300720c */ /* 0x000fe40003f06070 */
[----:B------:R-:W-:-:S04]  /*0380*/  LOP3.LUT R3, R9, R0, RZ, 0x3c, !PT ;  /* 0x0000000009037212 */ /* 0x000fc800078e3cff */
[----:B------:R-:W-:Y:S01]  /*0390*/  ISETP.GE.AND P1, PT, R3, RZ, PT ;  /* 0x000000ff0300720c */ /* 0x000fe20003f26270 */
[----:B------:R-:W-:-:S04]  /*03a0*/  IMAD.MOV R3, RZ, RZ, -R9 ;  /* 0x000000ffff037224 */ /* 0x000fc800078e0a09 */
[----:B------:R-:W-:Y:S02]  /*03b0*/  IMAD R13, R5, R3, R2 ;  /* 0x00000003050d7224 */ /* 0x000fe400078e0202 */
[----:B------:R-:W-:-:S04]  /*03c0*/  @P0 VIADD R6, R6, 0x1 ;  /* 0x0000000106060836 */ /* 0x000fc80000000000 */
[----:B------:R-:W-:-:S05]  /*03d0*/  IMAD.MOV.U32 R8, RZ, RZ, R6 ;  /* 0x000000ffff087224 */ /* 0x000fca00078e0006 */
[----:B------:R-:W-:Y:S02]  /*03e0*/  @!P1 IADD3 R8, PT, PT, -R8, RZ, RZ ;  /* 0x000000ff08089210 */ /* 0x000fe40007ffe1ff */
[----:B------:R-:W-:-:S05]  /*03f0*/  @!P2 LOP3.LUT R8, RZ, R0, RZ, 0x33, !PT ;  /* 0x00000000ff08a212 */ /* 0x000fca00078e33ff */
[----:B------:R-:W-:Y:S02]  /*0400*/  IMAD.MOV R7, RZ, RZ, -R8 ;  /* 0x000000ffff077224 */ /* 0x000fe400078e0a08 */
[----:B------:R-:W-:-:S04]  /*0410*/  IMAD.HI R3, R8, 0x55555556, RZ ;  /* 0x5555555608037827 */ /* 0x000fc800078e02ff */
[----:B------:R-:W-:Y:S01]  /*0420*/  IMAD R9, R0, R7, R9 ;  /* 0x0000000700097224 */ /* 0x000fe200078e0209 */
[----:B------:R-:W-:-:S04]  /*0430*/  LEA.HI R14, R3, R3, RZ, 0x1 ;  /* 0x00000003030e7211 */ /* 0x000fc800078f08ff */
[----:B-1----:R-:W-:-:S04]  /*0440*/  ISETP.GE.AND P0, PT, R9, UR6, PT ;  /* 0x0000000609007c0c */ /* 0x002fc8000bf06270 */
[----:B------:R-:W-:-:S13]  /*0450*/  ISETP.GE.OR P0, PT, R13, UR7, P0 ;  /* 0x000000070d007c0c */ /* 0x000fda0008706670 */
[----:B--2---:R-:W-:Y:S05]  /*0460*/  @P0 BRA `(.L_x_0) ;  /* 0x0000000400d40947 */ /* 0x004fea0003800000 */
[----:B------:R-:W0:Y:S01]  /*0470*/  LDC.64 R6, c[0x0][0x3a8] ;  /* 0x0000ea00ff067b82 */ /* 0x000e220000000a00 */
[----:B------:R-:W-:Y:S02]  /*0480*/  IMAD R15, R14, -0x3, R8 ;  /* 0xfffffffd0e0f7824 */ /* 0x000fe400078e0208 */
[----:B------:R-:W-:Y:S01]  /*0490*/  IMAD.MOV.U32 R4, RZ, RZ, 0x437f0000 ;  /* 0x437f0000ff047424 */ /* 0x000fe200078e00ff */
[----:B0-----:R-:W-:-:S04]  /*04a0*/  ISETP.NE.AND P0, PT, R7, UR7, PT ;  /* 0x0000000707007c0c */ /* 0x001fc8000bf05270 */
[----:B------:R-:W-:-:S13]  /*04b0*/  ISETP.NE.OR P0, PT, R6, UR6, P0 ;  /* 0x0000000606007c0c */ /* 0x000fda0008705670 */
[----:B------:R-:W-:Y:S05]  /*04c0*/  @P0 BRA `(.L_x_1) ;  /* 0x0000000000740947 */ /* 0x000fea0003800000 */
[----:B------:R-:W0:Y:S01]  /*04d0*/  LDCU.64 UR8, c[0x0][0x388] ;  /* 0x00007100ff0877ac */ /* 0x000e220008000a00 */
[----:B------:R-:W-:-:S04]  /*04e0*/  IMAD R0, R14, UR6, R9 ;  /* 0x000000060e007c24 */ /* 0x000fc8000f8e0209 */
[----:B------:R-:W-:-:S04]  /*04f0*/  IMAD R0, R0, UR7, R13 ;  /* 0x0000000700007c24 */ /* 0x000fc8000f8e020d */
[----:B------:R-:W-:-:S05]  /*0500*/  IMAD R0, R0, 0x3, -R15 ;  /* 0x0000000300007824 */ /* 0x000fca00078e0a0f */
[C---:B0-----:R-:W-:Y:S01]  /*0510*/  IADD3 R6, P0, PT, R0.reuse, UR8, RZ ;  /* 0x0000000800067c10 */ /* 0x041fe2000ff1e0ff */
[----:B------:R-:W0:Y:S03]  /*0520*/  LDCU UR8, c[0x0][0x3b4] ;  /* 0x00007680ff0877ac */ /* 0x000e260008000800 */
[----:B------:R-:W-:Y:S01]  /*0530*/  LEA.HI.X.SX32 R7, R0, UR9, 0x1, P0 ;  /* 0x0000000900077c11 */ /* 0x000fe200080f0eff */
[----:B------:R-:W1:Y:S04]  /*0540*/  LDCU UR9, c[0x0][0x3bc] ;  /* 0x00007780ff0977ac */ /* 0x000e680008000800 */
[----:B------:R-:W2:Y:S01]  /*0550*/  LDG.E.U8 R3, desc[UR4][R6.64+0x2] ;  /* 0x0000020406037981 */ /* 0x000ea2000c1e1100 */
[----:B------:R-:W-:Y:S01]  /*0560*/  IMAD.MOV.U32 R9, RZ, RZ, 0x3b808081 ;  /* 0x3b808081ff097424 */ /* 0x000fe200078e00ff */
[----:B------:R-:W-:Y:S03]  /*0570*/  BSSY.RECONVERGENT B0, `(.L_x_2) ;  /* 0x000000e000007945 */ /* 0x000fe60003800200 */
[----:B------:R-:W-:-:S04]  /*0580*/  FFMA R0, R9, -R4, 1 ;  /* 0x3f80000009007423 */ /* 0x000fc80000000804 */
[----:B------:R-:W-:Y:S01]  /*0590*/  FFMA R0, R0, R9, 0.0039215688593685626984 ;  /* 0x3b80808100007423 */ /* 0x000fe20000000009 */
[----:B0-----:R-:W-:-:S05]  /*05a0*/  IADD3 R2, PT, PT, R2, UR8, RZ ;  /* 0x0000000802027c10 */ /* 0x001fca000fffe0ff */
[----:B-1----:R-:W-:Y:S01]  /*05b0*/  IMAD R5, R5, UR9, R2 ;  /* 0x0000000905057c24 */ /* 0x002fe2000f8e0202 */
[----:B--2---:R-:W-:-:S04]  /*05c0*/  I2FP.F32.U32 R3, R3 ;  /* 0x0000000300037245 */ /* 0x004fc80000201000 */
[----:B------:R-:W0:Y:S01]  /*05d0*/  FCHK P0, R3, 255 ;  /* 0x437f000003007902 */ /* 0x000e220000000000 */
[----:B------:R-:W-:-:S04]  /*05e0*/  FFMA R8, R3, R0, RZ ;  /* 0x0000000003087223 */ /* 0x000fc800000000ff */
[----:B------:R-:W-:-:S04]  /*05f0*/  FFMA R9, R8, -255, R3 ;  /* 0xc37f000008097823 */ /* 0x000fc80000000003 */
[----:B------:R-:W-:Y:S01]  /*0600*/  FFMA R9, R0, R9, R8 ;  /* 0x0000000900097223 */ /* 0x000fe20000000008 */
[----:B0-----:R-:W-:Y:S06]  /*0610*/  @!P0 BRA `(.L_x_3) ;  /* 0x00000000000c8947 */ /* 0x001fec0003800000 */
[----:B------:R-:W-:-:S07]  /*0620*/  MOV R2, 0x640 ;  /* 0x0000064000027802 */ /* 0x000fce0000000f00 */
[----:B------:R-:W-:Y:S05]  /*0630*/  CALL.REL.NOINC `($__internal_0_$__cuda_sm3x_div_rn_noftz_f32_slowpath) ;  /* 0x0000000400c47944 */ /* 0x000fea0003c00000 */
[----:B------:R-:W-:-:S07]  /*0640*/  IMAD.MOV.U32 R9, RZ, RZ, R0 ;  /* 0x000000ffff097224 */ /* 0x000fce00078e0000 */
.L_x_3:
[----:B------:R-:W-:Y:S05]  /*0650*/  BSYNC.RECONVERGENT B0 ;  /* 0x0000000000007941 */ /* 0x000fea0003800200 */
.L_x_2:
[----:B------:R-:W0:Y:S02]  /*0660*/  LDC.64 R2, c[0x0][0x380] ;  /* 0x0000e000ff027b82 */ /* 0x000e240000000a00 */
[----:B0-----:R-:W-:-:S05]  /*0670*/  IMAD.WIDE R2, R5, 0x4, R2 ;  /* 0x0000000405027825 */ /* 0x001fca00078e0202 */
[----:B------:R-:W-:Y:S01]  /*0680*/  STG.E desc[UR4][R2.64], R9 ;  /* 0x0000000902007986 */ /* 0x000fe2000c101904 */
[----:B------:R-:W-:Y:S05]  /*0690*/  EXIT ;  /* 0x000000000000794d */ /* 0x000fea0003800000 */
.L_x_1:
[----:B------:R-:W0:Y:S01]  /*06a0*/  LDCU UR8, c[0x0][0x3b0] ;  /* 0x00007600ff0877ac */ /* 0x000e220008000800 */
[----:B------:R-:W1:Y:S01]  /*06b0*/  LDC R10, c[0x0][0x390] ;  /* 0x0000e400ff0a7b82 */ /* 0x000e620000000800 */
[----:B------:R-:W-:Y:S02]  /*06c0*/  I2FP.F32.S32 R0, R9 ;  /* 0x0000000900007245 */ /* 0x000fe40000201400 */
[----:B------:R-:W-:-:S05]  /*06d0*/  I2FP.F32.S32 R8, R13 ;  /* 0x0000000d00087245 */ /* 0x000fca0000201400 */
[----:B------:R-:W2:Y:S01]  /*06e0*/  LDC R11, c[0x0][0x394] ;  /* 0x0000e500ff0b7b82 */ /* 0x000ea20000000800 */
[----:B0-----:R-:W-:Y:S01]  /*06f0*/  ISETP.NE.AND P0, PT, RZ, UR8, PT ;  /* 0x00000008ff007c0c */ /* 0x001fe2000bf05270 */
[----:B------:R-:W0:-:S12]  /*0700*/  LDCU.64 UR8, c[0x0][0x388] ;  /* 0x00007100ff0877ac */ /* 0x000e180008000a00 */
[----:B------:R-:W-:Y:S01]  /*0710*/  @!P0 FADD R3, R0, 0.5 ;  /* 0x3f00000000038421 */ /* 0x000fe20000000000 */
[----:B------:R-:W-:Y:S01]  /*0720*/  @!P0 FADD R9, R8, 0.5 ;  /* 0x3f00000008098421 */ /* 0x000fe20000000000 */
[-C--:B-1----:R-:W-:Y:S01]  /*0730*/  @P0 FMUL R0, R0, R10.reuse ;  /* 0x0000000a00000220 */ /* 0x082fe20000400000 */
[-C--:B--2---:R-:W-:Y:S01]  /*0740*/  @P0 FMUL R8, R8, R11.reuse ;  /* 0x0000000b08080220 */ /* 0x084fe20000400000 */
[----:B------:R-:W-:Y:S01]  /*0750*/  @!P0 FFMA R3, R3, R10, -0.5 ;  /* 0xbf00000003038423 */ /* 0x000fe2000000000a */
[----:B------:R-:W-:-:S04]  /*0760*/  @!P0 FFMA R9, R9, R11, -0.5 ;  /* 0xbf00000009098423 */ /* 0x000fc8000000000b */
[----:B------:R-:W-:-:S04]  /*0770*/  @!P0 FSETP.GEU.AND P1, PT, R3, RZ, PT ;  /* 0x000000ff0300820b */ /* 0x000fc80003f2e000 */
[----:B------:R-:W-:Y:S02]  /*0780*/  @!P0 FSEL R0, R3, RZ, P1 ;  /* 0x000000ff03008208 */ /* 0x000fe40000800000 */
[C---:B------:R-:W-:Y:S02]  /*0790*/  @!P0 FSETP.GEU.AND P1, PT, R9.reuse, RZ, PT ;  /* 0x000000ff0900820b */ /* 0x040fe40003f2e000 */
[----:B------:R-:W1:Y:S02]  /*07a0*/  F2I.TRUNC.NTZ R3, R0 ;  /* 0x0000000000037305 */ /* 0x000e64000020f100 */
[----:B------:R-:W-:Y:S01]  /*07b0*/  @!P0 FSEL R8, R9, RZ, P1 ;  /* 0x000000ff09088208 */ /* 0x000fe20000800000 */
[----:B------:R-:W-:-:S05]  /*07c0*/  VIADD R9, R7, 0xffffffff ;  /* 0xffffffff07097836 */ /* 0x000fca0000000000 */
[----:B------:R-:W2:Y:S01]  /*07d0*/  F2I.TRUNC.NTZ R12, R8 ;  /* 0x00000008000c7305 */ /* 0x000ea2000020f100 */
[----:B-1----:R-:W-:Y:S02]  /*07e0*/  IMAD R10, R14, R6, R3 ;  /* 0x000000060e0a7224 */ /* 0x002fe400078e0203 */
[----:B------:R-:W-:-:S05]  /*07f0*/  VIADD R6, R6, 0xffffffff ;  /* 0xffffffff06067836 */ /* 0x000fca0000000000 */
[----:B------:R-:W-:Y:S01]  /*0800*/  ISETP.GE.AND P0, PT, R3, R6, PT ;  /* 0x000000060300720c */ /* 0x000fe20003f06270 */
[----:B--2---:R-:W-:Y:S01]  /*0810*/  IMAD R10, R10, R7, R12 ;  /* 0x000000070a0a7224 */ /* 0x004fe200078e020c */
[----:B------:R-:W-:-:S03]  /*0820*/  ISETP.GE.AND P1, PT, R12, R9, PT ;  /* 0x000000090c00720c */ /* 0x000fc60003f26270 */
[----:B------:R-:W-:Y:S01]  /*0830*/  IMAD R9, R10, 0x3, -R15 ;  /* 0x000000030a097824 */ /* 0x000fe200078e0a0f */
[----:B------:R-:W-:-:S03]  /*0840*/  SEL R17, RZ, 0x3, P1 ;  /* 0x00000003ff117807 */ /* 0x000fc60000800000 */
[C---:B------:R-:W-:Y:S01]  /*0850*/  VIADD R10, R9.reuse, 0x2 ;  /* 0x00000002090a7836 */ /* 0x040fe20000000000 */
[----:B------:R-:W-:-:S05]  /*0860*/  IADD3 R13, PT, PT, R9, 0x5, RZ ;  /* 0x00000005090d7810 */ /* 0x000fca0007ffe0ff */
[--C-:B------:R-:W-:Y:S02]  /*0870*/  @P1 IMAD.MOV R13, RZ, RZ, R10.reuse ;  /* 0x000000ffff0d1224 */ /* 0x100fe400078e020a */
[----:B------:R-:W-:-:S05]  /*0880*/  @!P0 IMAD R10, R7, 0x3, R10 ;  /* 0x00000003070a8824 */ /* 0x000fca00078e020a */
[----:B------:R-:W-:Y:S02]  /*0890*/  SHF.R.S32.HI R6, RZ, 0x1f, R10 ;  /* 0x0000001fff067819 */ /* 0x000fe4000001140a */
[----:B0-----:R-:W-:-:S04]  /*08a0*/  IADD3 R10, P0, PT, R10, UR8, RZ ;  /* 0x000000080a0a7c10 */ /* 0x001fc8000ff1e0ff */
[----:B------:R-:W-:Y:S02]  /*08b0*/  IADD3.X R11, PT, PT, R6, UR9, RZ, P0, !PT ;  /* 0x00000009060b7c10 */ /* 0x000fe400087fe4ff */
[----:B------:R-:W-:Y:S02]  /*08c0*/  IADD3 R16, P2, PT, R17, R10, RZ ;  /* 0x0000000a11107210 */ /* 0x000fe40007f5e0ff */
[----:B------:R-:W-:Y:S01]  /*08d0*/  IADD3 R14, P0, PT, R9, UR8, RZ ;  /* 0x00000008090e7c10 */ /* 0x000fe2000ff1e0ff */
[----:B------:R0:W2:Y:S01]  /*08e0*/  LDG.E.U8 R10, desc[UR4][R10.64] ;  /* 0x000000040a0a7981 */ /* 0x0000a2000c1e1100 */
[----:B------:R-:W-:Y:S01]  /*08f0*/  IADD3 R6, P1, PT, R13, UR8, RZ ;  /* 0x000000080d067c10 */ /* 0x000fe2000ff3e0ff */
[----:B------:R-:W-:Y:S01]  /*0900*/  IMAD.X R17, RZ, RZ, R11, P2 ;  /* 0x000000ffff117224 */ /* 0x000fe200010e060b */
[----:B------:R-:W-:Y:S01]  /*0910*/  LEA.HI.X.SX32 R15, R9, UR9, 0x1, P0 ;  /* 0x00000009090f7c11 */ /* 0x000fe200080f0eff */
[----:B------:R-:W1:Y:S01]  /*0920*/  LDCU UR8, c[0x0][0x3b4] ;  /* 0x00007680ff0877ac */ /* 0x000e620008000800 */
[----:B------:R-:W-:-:S02]  /*0930*/  LEA.HI.X.SX32 R7, R13, UR9, 0x1, P1 ;  /* 0x000000090d077c11 */ /* 0x000fc400088f0eff */
[----:B------:R2:W3:Y:S01]  /*0940*/  LDG.E.U8 R16, desc[UR4][R16.64] ;  /* 0x0000000410107981 */ /* 0x0004e2000c1e1100 */
[----:B------:R-:W-:Y:S01]  /*0950*/  I2FP.F32.S32 R9, R12 ;  /* 0x0000000c00097245 */ /* 0x000fe20000201400 */
[----:B------:R-:W4:Y:S02]  /*0960*/  LDCU UR9, c[0x0][0x3bc] ;  /* 0x00007780ff0977ac */ /* 0x000f240008000800 */
[----:B------:R-:W5:Y:S04]  /*0970*/  LDG.E.U8 R14, desc[UR4][R14.64+0x2] ;  /* 0x000002040e0e7981 */ /* 0x000f68000c1e1100 */
[----:B------:R-:W4:Y:S01]  /*0980*/  LDG.E.U8 R6, desc[UR4][R6.64] ;  /* 0x0000000406067981 */ /* 0x000f22000c1e1100 */
[----:B------:R-:W-:Y:S01]  /*0990*/  FADD R9, -R9, R8 ;  /* 0x0000000809097221 */ /* 0x000fe20000000100 */
[----:B------:R-:W-:-:S03]  /*09a0*/  I2FP.F32.S32 R3, R3 ;  /* 0x0000000300037245 */ /* 0x000fc60000201400 */
[----:B------:R-:W-:Y:S02]  /*09b0*/  FADD R8, -R9, 1 ;  /* 0x3f80000009087421 */ /* 0x000fe40000000100 */
[----:B------:R-:W-:Y:S01]  /*09c0*/  FADD R3, -R3, R0 ;  /* 0x0000000003037221 */ /* 0x000fe20000000100 */
[----:B0-----:R-:W-:-:S04]  /*09d0*/  IMAD.MOV.U32 R11, RZ, RZ, 0x3b808081 ;  /* 0x3b808081ff0b7424 */ /* 0x001fc800078e00ff */
[----:B------:R-:W-:-:S04]  /*09e0*/  FFMA R0, R11, -R4, 1 ;  /* 0x3f8000000b007423 */ /* 0x000fc80000000804 */
[----:B------:R-:W-:Y:S01]  /*09f0*/  FFMA R0, R0, R11, 0.0039215688593685626984 ;  /* 0x3b80808100007423 */ /* 0x000fe2000000000b */
[----:B------:R-:W-:Y:S01]  /*0a00*/  BSSY.RECONVERGENT B0, `(.L_x_4) ;  /* 0x0000017000007945 */ /* 0x000fe20003800200 */
[----:B--2---:R-:W-:Y:S02]  /*0a10*/  I2FP.F32.U32 R17, R10 ;  /* 0x0000000a00117245 */ /* 0x004fe40000201000 */
[----:B---3--:R-:W-:Y:S02]  /*0a20*/  I2FP.F32.U32 R12, R16 ;  /* 0x00000010000c7245 */ /* 0x008fe40000201000 */
[----:B-----5:R-:W-:-:S03]  /*0a30*/  I2FP.F32.U32 R13, R14 ;  /* 0x0000000e000d7245 */ /* 0x020fc60000201000 */
[C---:B------:R-:W-:Y:S01]  /*0a40*/  FMUL R15, R9.reuse, R12 ;  /* 0x0000000c090f7220 */ /* 0x040fe20000400000 */
[----:B----4-:R-:W-:Y:S01]  /*0a50*/  I2FP.F32.U32 R10, R6 ;  /* 0x00000006000a7245 */ /* 0x010fe20000201000 */
[C---:B------:R-:W-:Y:S02]  /*0a60*/  FMUL R6, R8.reuse, R13 ;  /* 0x0000000d08067220 */ /* 0x040fe40000400000 */
[----:B------:R-:W-:Y:S02]  /*0a70*/  FFMA R8, R8, R17, R15 ;  /* 0x0000001108087223 */ /* 0x000fe4000000000f */
[----:B------:R-:W-:Y:S02]  /*0a80*/  FFMA R6, R9, R10, R6 ;  /* 0x0000000a09067223 */ /* 0x000fe40000000006 */
[C---:B------:R-:W-:Y:S01]  /*0a90*/  FMUL R7, R3.reuse, R8 ;  /* 0x0000000803077220 */ /* 0x040fe20000400000 */
[----:B------:R-:W-:-:S04]  /*0aa0*/  FADD R3, -R3, 1 ;  /* 0x3f80000003037421 */ /* 0x000fc80000000100 */
[----:B------:R-:W-:-:S04]  /*0ab0*/  FFMA R6, R6, R3, R7 ;  /* 0x0000000306067223 */ /* 0x000fc80000000007 */
[----:B------:R-:W0:Y:S01]  /*0ac0*/  FCHK P0, R6, 255 ;  /* 0x437f000006007902 */ /* 0x000e220000000000 */
[----:B------:R-:W-:Y:S01]  /*0ad0*/  FFMA R3, R0, R6, RZ ;  /* 0x0000000600037223 */ /* 0x000fe200000000ff */
[----:B-1----:R-:W-:-:S03]  /*0ae0*/  IADD3 R8, PT, PT, R2, UR8, RZ ;  /* 0x0000000802087c10 */ /* 0x002fc6000fffe0ff */
[----:B------:R-:W-:Y:S02]  /*0af0*/  FFMA R2, R3, -255, R6 ;  /* 0xc37f000003027823 */ /* 0x000fe40000000006 */
[----:B------:R-:W-:Y:S02]  /*0b00*/  IMAD R5, R5, UR9, R8 ;  /* 0x0000000905057c24 */ /* 0x000fe4000f8e0208 */
[----:B------:R-:W-:Y:S01]  /*0b10*/  FFMA R7, R0, R2, R3 ;  /* 0x0000000200077223 */ /* 0x000fe20000000003 */
[----:B0-----:R-:W-:Y:S06]  /*0b20*/  @!P0 BRA `(.L_x_5) ;  /* 0x0000000000108947 */ /* 0x001fec0003800000 */
[----:B------:R-:W-:Y:S01]  /*0b30*/  IMAD.MOV.U32 R3, RZ, RZ, R6 ;  /* 0x000000ffff037224 */ /* 0x000fe200078e0006 */
[----:B------:R-:W-:-:S07]  /*0b40*/  MOV R2, 0xb60 ;  /* 0x00000b6000027802 */ /* 0x000fce0000000f00 */
[----:B------:R-:W-:Y:S05]  /*0b50*/  CALL.REL.NOINC `($__internal_0_$__cuda_sm3x_div_rn_noftz_f32_slowpath) ;  /* 0x00000000007c7944 */ /* 0x000fea0003c00000 */
[----:B------:R-:W-:-:S07]  /*0b60*/  IMAD.MOV.U32 R7, RZ, RZ, R0 ;  /* 0x000000ffff077224 */ /* 0x000fce00078e0000 */
.L_x_5:
[----:B------:R-:W-:Y:S05]  /*0b70*/  BSYNC.RECONVERGENT B0 ;  /* 0x0000000000007941 */ /* 0x000fea0003800200 */
.L_x_4:
[----:B------:R-:W0:Y:S02]  /*0b80*/  LDC.64 R2, c[0x0][0x380] ;  /* 0x0000e000ff027b82 */ /* 0x000e240000000a00 */
[----:B0-----:R-:W-:-:S05]  /*0b90*/  IMAD.WIDE R2, R5, 0x4, R2 ;  /* 0x0000000405027825 */ /* 0x001fca00078e0202 */
[----:B------:R-:W-:Y:S01]  /*0ba0*/  STG.E desc[UR4][R2.64], R7 ;  /* 0x0000000702007986 */ /* 0x000fe2000c101904 */
[----:B------:R-:W-:Y:S05]  /*0bb0*/  EXIT ;  /* 0x000000000000794d */ /* 0x000fea0003800000 */
.L_x_0:
[----:B------:R-:W0:Y:S08]  /*0bc0*/  LDC R10, c[0x0][0x3bc] ;  /* 0x0000ef00ff0a7b82 */ /* 0x000e300000000800 */
[----:B------:R-:W1:Y:S01]  /*0bd0*/  LDC R6, c[0x0][0x3b4] ;  /* 0x0000ed00ff067b82 */ /* 0x000e620000000800 */
[----:B0-----:R-:W-:Y:S01]  /*0be0*/  ISETP.GE.AND P0, PT, R9, R10, PT ;  /* 0x0000000a0900720c */ /* 0x001fe20003f06270 */
[----:B-1----:R-:W-:-:S03]  /*0bf0*/  VIADD R4, R6, UR7 ;  /* 0x0000000706047c36 */ /* 0x002fc60008000000 */
[C---:B------:R-:W-:Y:S02]  /*0c00*/  ISETP.LT.OR P0, PT, R13.reuse, R6, !P0 ;  /* 0x000000060d00720c */ /* 0x040fe40004701670 */
[----:B------:R-:W-:Y:S02]  /*0c10*/  IADD3 R6, PT, PT, R10, UR6, RZ ;  /* 0x000000060a067c10 */ /* 0x000fe4000fffe0ff */
[----:B------:R-:W-:-:S04]  /*0c20*/  ISETP.GE.OR P0, PT, R13, R4, P0 ;  /* 0x000000040d00720c */ /* 0x000fc80000706670 */
[----:B------:R-:W-:-:S13]  /*0c30*/  ISETP.GE.OR P0, PT, R9, R6, P0 ;  /* 0x000000060900720c */ /* 0x000fda0000706670 */
[----:B------:R-:W-:Y:S05]  /*0c40*/  @P0 BRA `(.L_x_6) ;  /* 0x00000000002c0947 */ /* 0x000fea0003800000 */
[----:B------:R-:W0:Y:S01]  /*0c50*/  LDC.64 R2, c[0x0][0x380] ;  /* 0x0000e000ff027b82 */ /* 0x000e220000000a00 */
[----:B------:R-:W-:Y:S02]  /*0c60*/  LOP3.LUT R9, RZ, R9, RZ, 0x33, !PT ;  /* 0x00000009ff097212 */ /* 0x000fe400078e33ff */
[----:B------:R-:W-:-:S03]  /*0c70*/  LOP3.LUT R7, RZ, R13, RZ, 0x33, !PT ;  /* 0x0000000dff077212 */ /* 0x000fc600078e33ff */
[----:B------:R-:W-:Y:S02]  /*0c80*/  IMAD.IADD R9, R6, 0x1, R9 ;  /* 0x0000000106097824 */ /* 0x000fe400078e0209 */
[----:B------:R-:W-:Y:S02]  /*0c90*/  IMAD.IADD R4, R4, 0x1, R7 ;  /* 0x0000000104047824 */ /* 0x000fe400078e0207 */
[----:B------:R-:W-:-:S04]  /*0ca0*/  IMAD R9, R8, R0, R9 ;  /* 0x0000000008097224 */ /* 0x000fc800078e0209 */
[----:B------:R-:W-:Y:S02]  /*0cb0*/  IMAD R9, R9, R5, R4 ;  /* 0x0000000509097224 */ /* 0x000fe400078e0204 */
[----:B------:R-:W-:Y:S02]  /*0cc0*/  IMAD.MOV.U32 R5, RZ, RZ, 0x3ee4e4e5 ;  /* 0x3ee4e4e5ff057424 */ /* 0x000fe400078e00ff */
[----:B0-----:R-:W-:-:S05]  /*0cd0*/  IMAD.WIDE R2, R9, 0x4, R2 ;  /* 0x0000000409027825 */ /* 0x001fca00078e0202 */
[----:B------:R-:W-:Y:S01]  /*0ce0*/  STG.E desc[UR4][R2.64], R5 ;  /* 0x0000000502007986 */ /* 0x000fe2000c101904 */
[----:B------:R-:W-:Y:S05]  /*0cf0*/  EXIT ;  /* 0x000000000000794d */ /* 0x000fea0003800000 */
.L_x_6:
[----:B------:R-:W0:Y:S01]  /*0d00*/  LDC.64 R4, c[0x0][0x380] ;  /* 0x0000e000ff047b82 */ /* 0x000e220000000a00 */
[----:B------:R-:W-:Y:S02]  /*0d10*/  HFMA2 R7, -RZ, RZ, 1.72265625, -1253 ;  /* 0x3ee4e4e5ff077431 */ /* 0x000fe400000001ff */
[----:B0-----:R-:W-:-:S05]  /*0d20*/  IMAD.WIDE R2, R2, 0x4, R4 ;  /* 0x0000000402027825 */ /* 0x001fca00078e0204 */
[----:B------:R-:W-:Y:S01]  /*0d30*/  STG.E desc[UR4][R2.64], R7 ;  /* 0x0000000702007986 */ /* 0x000fe2000c101904 */
[----:B------:R-:W-:Y:S05]  /*0d40*/  EXIT ;  /* 0x000000000000794d */ /* 0x000fea0003800000 */
        .weak           $__internal_0_$__cuda_sm3x_div_rn_noftz_f32_slowpath
        .type           $__internal_0_$__cuda_sm3x_div_rn_noftz_f32_slowpath,@function
        .size           $__internal_0_$__cuda_sm3x_div_rn_noftz_f32_slowpath,(.L_x_50 - $__internal_0_$__cuda_sm3x_div_rn_noftz_f32_slowpath)
$__internal_0_$__cuda_sm3x_div_rn_noftz_f32_slowpath:
[----:B------:R-:W-:Y:S01]  /*0d50*/  SHF.R.U32.HI R4, RZ, 0x17, R4 ;  /* 0x00000017ff047819 */ /* 0x000fe20000011604 */
[----:B------:R-:W-:Y:S01]  /*0d60*/  BSSY.RECONVERGENT B1, `(.L_x_7) ;  /* 0x0000064000017945 */ /* 0x000fe20003800200 */
[----:B------:R-:W-:Y:S01]  /*0d70*/  SHF.R.U32.HI R0, RZ, 0x17, R3 ;  /* 0x00000017ff007819 */ /* 0x000fe20000011603 */
[----:B------:R-:W-:Y:S01]  /*0d80*/  IMAD.MOV.U32 R6, RZ, RZ, 0x437f0000 ;  /* 0x437f0000ff067424 */ /* 0x000fe200078e00ff */
[----:B------:R-:W-:Y:S02]  /*0d90*/  LOP3.LUT R4, R4, 0xff, RZ, 0xc0, !PT ;  /* 0x000000ff04047812 */ /* 0x000fe400078ec0ff */
[----:B------:R-:W-:-:S03]  /*0da0*/  LOP3.LUT R10, R0, 0xff, RZ, 0xc0, !PT ;  /* 0x000000ff000a7812 */ /* 0x000fc600078ec0ff */
[----:B------:R-:W-:Y:S02]  /*0db0*/  VIADD R8, R4, 0xffffffff ;  /* 0xffffffff04087836 */ /* 0x000fe40000000000 */
[----:B------:R-:W-:-:S03]  /*0dc0*/  VIADD R9, R10, 0xffffffff ;  /* 0xffffffff0a097836 */ /* 0x000fc60000000000 */
[----:B------:R-:W-:-:S04]  /*0dd0*/  ISETP.GT.U32.AND P0, PT, R8, 0xfd, PT ;  /* 0x000000fd0800780c */ /* 0x000fc80003f04070 */
[----:B------:R-:W-:-:S13]  /*0de0*/  ISETP.GT.U32.OR P0, PT, R9, 0xfd, P0 ;  /* 0x000000fd0900780c */ /* 0x000fda0000704470 */
[----:B------:R-:W-:Y:S01]  /*0df0*/  @!P0 MOV R7, RZ ;  /* 0x000000ff00078202 */ /* 0x000fe20000000f00 */
[----:B------:R-:W-:Y:S06]  /*0e00*/  @!P0 BRA `(.L_x_8) ;  /* 0x0000000000608947 */ /* 0x000fec0003800000 */
[----:B------:R-:W-:Y:S01]  /*0e10*/  IMAD.MOV.U32 R0, RZ, RZ, 0x437f0000 ;  /* 0x437f0000ff007424 */ /* 0x000fe200078e00ff */
[----:B------:R-:W-:-:S04]  /*0e20*/  FSETP.GTU.FTZ.AND P0, PT, |R3|, +INF , PT ;  /* 0x7f8000000300780b */ /* 0x000fc80003f1c200 */
[----:B------:R-:W-:-:S04]  /*0e30*/  FSETP.GTU.FTZ.AND P1, PT, |R0|, +INF , PT ;  /* 0x7f8000000000780b */ /* 0x000fc80003f3c200 */
[----:B------:R-:W-:-:S13]  /*0e40*/  PLOP3.LUT P0, PT, P0, P1, PT, 0xf8, 0x8f ;  /* 0x00000000008f781c */ /* 0x000fda0000703f70 */
[----:B------:R-:W-:Y:S05]  /*0e50*/  @P0 BRA `(.L_x_9) ;  /* 0x00000004004c0947 */ /* 0x000fea0003800000 */
[----:B------:R-:W-:-:S13]  /*0e60*/  LOP3.LUT P0, RZ, R6, 0x7fffffff, R3, 0xc8, !PT ;  /* 0x7fffffff06ff7812 */ /* 0x000fda000780c803 */
[----:B------:R-:W-:Y:S05]  /*0e70*/  @!P0 BRA `(.L_x_10) ;  /* 0x00000004003c8947 */ /* 0x000fea0003800000 */
[C---:B------:R-:W-:Y:S02]  /*0e80*/  FSETP.NEU.FTZ.AND P2, PT, |R3|.reuse, +INF , PT ;  /* 0x7f8000000300780b */ /* 0x040fe40003f5d200 */
[----:B------:R-:W-:Y:S02]  /*0e90*/  FSETP.NEU.FTZ.AND P1, PT, |R0|, +INF , PT ;  /* 0x7f8000000000780b */ /* 0x000fe40003f3d200 */
[----:B------:R-:W-:-:S11]  /*0ea0*/  FSETP.NEU.FTZ.AND P0, PT, |R3|, +INF , PT ;  /* 0x7f8000000300780b */ /* 0x000fd60003f1d200 */
[----:B------:R-:W-:Y:S05]  /*0eb0*/  @!P1 BRA !P2, `(.L_x_10) ;  /* 0x00000004002c9947 */ /* 0x000fea0005000000 */
[----:B------:R-:W-:-:S04]  /*0ec0*/  LOP3.LUT P2, RZ, R3, 0x7fffffff, RZ, 0xc0, !PT ;  /* 0x7fffffff03ff7812 */ /* 0x000fc8000784c0ff */
[----:B------:R-:W-:-:S13]  /*0ed0*/  PLOP3.LUT P1, PT, P1, P2, PT, 0x2f, 0xf2 ;  /* 0x0000000000f2781c */ /* 0x000fda0000f24577 */
[----:B------:R-:W-:Y:S05]  /*0ee0*/  @P1 BRA `(.L_x_11) ;  /* 0x0000000400181947 */ /* 0x000fea0003800000 */
[----:B------:R-:W-:-:S04]  /*0ef0*/  LOP3.LUT P1, RZ, R6, 0x7fffffff, RZ, 0xc0, !PT ;  /* 0x7fffffff06ff7812 */ /* 0x000fc8000782c0ff */
[----:B------:R-:W-:-:S13]  /*0f00*/  PLOP3.LUT P0, PT, P0, P1, PT, 0x2f, 0xf2 ;  /* 0x0000000000f2781c */ /* 0x000fda0000702577 */
[----:B------:R-:W-:Y:S05]  /*0f10*/  @P0 BRA `(.L_x_12) ;  /* 0x0000000400000947 */ /* 0x000fea0003800000 */
[----:B------:R-:W-:Y:S02]  /*0f20*/  ISETP.GE.AND P0, PT, R9, RZ, PT ;  /* 0x000000ff0900720c */ /* 0x000fe40003f06270 */
[----:B------:R-:W-:-:S11]  /*0f30*/  ISETP.GE.AND P1, PT, R8, RZ, PT ;  /* 0x000000ff0800720c */ /* 0x000fd60003f26270 */
[----:B------:R-:W-:Y:S02]  /*0f40*/  @P0 IMAD.MOV.U32 R7, RZ, RZ, RZ ;  /* 0x000000ffff070224 */ /* 0x000fe400078e00ff */
[----:B------:R-:W-:Y:S01]  /*0f50*/  @!P0 FFMA R3, R3, 1.84467440737095516160e+19, RZ ;  /* 0x5f80000003038823 */ /* 0x000fe200000000ff */
[----:B------:R-:W-:Y:S02]  /*0f60*/  @!P0 IMAD.MOV.U32 R7, RZ, RZ, -0x40 ;  /* 0xffffffc0ff078424 */ /* 0x000fe400078e00ff */
[----:B------:R-:W-:-:S03]  /*0f70*/  @!P1 FFMA R6, R0, 1.84467440737095516160e+19, RZ ;  /* 0x5f80000000069823 */ /* 0x000fc600000000ff */
[----:B------:R-:W-:-:S07]  /*0f80*/  @!P1 IADD3 R7, PT, PT, R7, 0x40, RZ ;  /* 0x0000004007079810 */ /* 0x000fce0007ffe0ff */
.L_x_8:
[----:B------:R-:W-:Y:S01]  /*0f90*/  LEA R9, R4, 0xc0800000, 0x17 ;  /* 0xc080000004097811 */ /* 0x000fe200078eb8ff */
[----:B------:R-:W-:Y:S04]  /*0fa0*/  BSSY.RECONVERGENT B2, `(.L_x_13) ;  /* 0x0000036000027945 */ /* 0x000fe80003800200 */
[----:B------:R-:W-:Y:S02]  /*0fb0*/  IMAD.IADD R9, R6, 0x1, -R9 ;  /* 0x0000000106097824 */ /* 0x000fe400078e0a09 */
[----:B------:R-:W-:Y:S02]  /*0fc0*/  VIADD R6, R10, 0xffffff81 ;  /* 0xffffff810a067836 */ /* 0x000fe40000000000 */
[----:B------:R-:W0:Y:S01]  /*0fd0*/  MUFU.RCP R8, R9 ;  /* 0x0000000900087308 */ /* 0x000e220000001000 */
[----:B------:R-:W-:Y:S01]  /*0fe0*/  FADD.FTZ R11, -R9, -RZ ;  /* 0x800000ff090b7221 */ /* 0x000fe20000010100 */
[C---:B------:R-:W-:Y:S01]  /*0ff0*/  IMAD R0, R6.reuse, -0x800000, R3 ;  /* 0xff80000006007824 */ /* 0x040fe200078e0203 */
[----:B------:R-:W-:-:S05]  /*1000*/  IADD3 R4, PT, PT, R6, 0x7f, -R4 ;  /* 0x0000007f06047810 */ /* 0x000fca0007ffe804 */
[----:B------:R-:W-:Y:S02]  /*1010*/  IMAD.IADD R4, R4, 0x1, R7 ;  /* 0x0000000104047824 */ /* 0x000fe400078e0207 */
[----:B0-----:R-:W-:-:S04]  /*1020*/  FFMA R13, R8, R11, 1 ;  /* 0x3f800000080d7423 */ /* 0x001fc8000000000b */
[----:B------:R-:W-:-:S04]  /*1030*/  FFMA R10, R8, R13, R8 ;  /* 0x0000000d080a7223 */ /* 0x000fc80000000008 */
[----:B------:R-:W-:-:S04]  /*1040*/  FFMA R3, R0, R10, RZ ;  /* 0x0000000a00037223 */ /* 0x000fc800000000ff */
[----:B------:R-:W-:-:S04]  /*1050*/  FFMA R8, R11, R3, R0 ;  /* 0x000000030b087223 */ /* 0x000fc80000000000 */
[----:B------:R-:W-:-:S04]  /*1060*/  FFMA R13, R10, R8, R3 ;  /* 0x000000080a0d7223 */ /* 0x000fc80000000003 */
[----:B------:R-:W-:-:S04]  /*1070*/  FFMA R8, R11, R13, R0 ;  /* 0x0000000d0b087223 */ /* 0x000fc80000000000 */
[----:B------:R-:W-:-:S05]  /*1080*/  FFMA R0, R10, R8, R13 ;  /* 0x000000080a007223 */ /* 0x000fca000000000d */
[----:B------:R-:W-:-:S04]  /*1090*/  SHF.R.U32.HI R3, RZ, 0x17, R0 ;  /* 0x00000017ff037819 */ /* 0x000fc80000011600 */
[----:B------:R-:W-:-:S04]  /*10a0*/  LOP3.LUT R3, R3, 0xff, RZ, 0xc0, !PT ;  /* 0x000000ff03037812 */ /* 0x000fc800078ec0ff */
[----:B------:R-:W-:-:S05]  /*10b0*/  IADD3 R9, PT, PT, R3, R4, RZ ;  /* 0x0000000403097210 */ /* 0x000fca0007ffe0ff */
[----:B------:R-:W-:-:S05]  /*10c0*/  VIADD R3, R9, 0xffffffff ;  /* 0xffffffff09037836 */ /* 0x000fca0000000000 */
[----:B------:R-:W-:-:S13]  /*10d0*/  ISETP.GE.U32.AND P0, PT, R3, 0xfe, PT ;  /* 0x000000fe0300780c */ /* 0x000fda0003f06070 */
[----:B------:R-:W-:Y:S05]  /*10e0*/  @!P0 BRA `(.L_x_14) ;  /* 0x0000000000808947 */ /* 0x000fea0003800000 */
[----:B------:R-:W-:-:S13]  /*10f0*/  ISETP.GT.AND P0, PT, R9, 0xfe, PT ;  /* 0x000000fe0900780c */ /* 0x000fda0003f04270 */
[----:B------:R-:W-:Y:S05]  /*1100*/  @P0 BRA `(.L_x_15) ;  /* 0x00000000006c0947 */ /* 0x000fea0003800000 */
[----:B------:R-:W-:-:S13]  /*1110*/  ISETP.GE.AND P0, PT, R9, 0x1, PT ;  /* 0x000000010900780c */ /* 0x000fda0003f06270 */
[----:B------:R-:W-:Y:S05]  /*1120*/  @P0 BRA `(.L_x_16) ;  /* 0x0000000000740947 */ /* 0x000fea0003800000 */
[----:B------:R-:W-:Y:S02]  /*1130*/  ISETP.GE.AND P0, PT, R9, -0x18, PT ;  /* 0xffffffe80900780c */ /* 0x000fe40003f06270 */
[----:B------:R-:W-:-:S11]  /*1140*/  LOP3.LUT R0, R0, 0x80000000, RZ, 0xc0, !PT ;  /* 0x8000000000007812 */ /* 0x000fd600078ec0ff */
[----:B------:R-:W-:Y:S05]  /*1150*/  @!P0 BRA `(.L_x_16) ;  /* 0x0000000000688947 */ /* 0x000fea0003800000 */
[CCC-:B------:R-:W-:Y:S01]  /*1160*/  FFMA.RZ R3, R10.reuse, R8.reuse, R13.reuse ;  /* 0x000000080a037223 */ /* 0x1c0fe2000000c00d */
[C---:B------:R-:W-:Y:S02]  /*1170*/  VIADD R7, R9.reuse, 0x20 ;  /* 0x0000002009077836 */ /* 0x040fe40000000000 */
[CCC-:B------:R-:W-:Y:S01]  /*1180*/  FFMA.RM R4, R10.reuse, R8.reuse, R13.reuse ;  /* 0x000000080a047223 */ /* 0x1c0fe2000000400d */
[----:B------:R-:W-:Y:S02]  /*1190*/  ISETP.NE.AND P2, PT, R9, RZ, PT ;  /* 0x000000ff0900720c */ /* 0x000fe40003f45270 */
[----:B------:R-:W-:Y:S01]  /*11a0*/  LOP3.LUT R6, R3, 0x7fffff, RZ, 0xc0, !PT ;  /* 0x007fffff03067812 */ /* 0x000fe200078ec0ff */
[----:B------:R-:W-:Y:S01]  /*11b0*/  FFMA.RP R3, R10, R8, R13 ;  /* 0x000000080a037223 */ /* 0x000fe2000000800d */
[----:B------:R-:W-:Y:S01]  /*11c0*/  IMAD.MOV R8, RZ, RZ, -R9 ;  /* 0x000000ffff087224 */ /* 0x000fe200078e0a09 */
[----:B------:R-:W-:Y:S02]  /*11d0*/  ISETP.NE.AND P1, PT, R9, RZ, PT ;  /* 0x000000ff0900720c */ /* 0x000fe40003f25270 */
[----:B------:R-:W-:-:S02]  /*11e0*/  LOP3.LUT R6, R6, 0x800000, RZ, 0xfc, !PT ;  /* 0x0080000006067812 */ /* 0x000fc400078efcff */
[----:B------:R-:W-:Y:S02]  /*11f0*/  FSETP.NEU.FTZ.AND P0, PT, R3, R4, PT ;  /* 0x000000040300720b */ /* 0x000fe40003f1d000 */
[----:B------:R-:W-:Y:S02]  /*1200*/  SHF.L.U32 R7, R6, R7, RZ ;  /* 0x0000000706077219 */ /* 0x000fe400000006ff */
[----:B------:R-:W-:Y:S02]  /*1210*/  SEL R3, R8, RZ, P2 ;  /* 0x000000ff08037207 */ /* 0x000fe40001000000 */
[----:B------:R-:W-:Y:S02]  /*1220*/  ISETP.NE.AND P1, PT, R7, RZ, P1 ;  /* 0x000000ff0700720c */ /* 0x000fe40000f25270 */
[----:B------:R-:W-:Y:S02]  /*1230*/  SHF.R.U32.HI R3, RZ, R3, R6 ;  /* 0x00000003ff037219 */ /* 0x000fe40000011606 */
[----:B------:R-:W-:-:S02]  /*1240*/  PLOP3.LUT P0, PT, P0, P1, PT, 0xf8, 0x8f ;  /* 0x00000000008f781c */ /* 0x000fc40000703f70 */
[----:B------:R-:W-:Y:S02]  /*1250*/  SHF.R.U32.HI R7, RZ, 0x1, R3 ;  /* 0x00000001ff077819 */ /* 0x000fe40000011603 */
[----:B------:R-:W-:-:S04]  /*1260*/  SEL R4, RZ, 0x1, !P0 ;  /* 0x00000001ff047807 */ /* 0x000fc80004000000 */
[----:B------:R-:W-:-:S04]  /*1270*/  LOP3.LUT R4, R4, 0x1, R7, 0xf8, !PT ;  /* 0x0000000104047812 */ /* 0x000fc800078ef807 */
[----:B------:R-:W-:-:S04]  /*1280*/  LOP3.LUT R4, R4, R3, RZ, 0xc0, !PT ;  /* 0x0000000304047212 */ /* 0x000fc800078ec0ff */
[----:B------:R-:W-:-:S04]  /*1290*/  IADD3 R7, PT, PT, R7, R4, RZ ;  /* 0x0000000407077210 */ /* 0x000fc80007ffe0ff */
[----:B------:R-:W-:Y:S01]  /*12a0*/  LOP3.LUT R0, R7, R0, RZ, 0xfc, !PT ;  /* 0x0000000007007212 */ /* 0x000fe200078efcff */
[----:B------:R-:W-:Y:S06]  /*12b0*/  BRA `(.L_x_16) ;  /* 0x0000000000107947 */ /* 0x000fec0003800000 */
.L_x_15:
[----:B------:R-:W-:-:S04]  /*12c0*/  LOP3.LUT R0, R0, 0x80000000, RZ, 0xc0, !PT ;  /* 0x8000000000007812 */ /* 0x000fc800078ec0ff */
[----:B------:R-:W-:Y:S01]  /*12d0*/  LOP3.LUT R0, R0, 0x7f800000, RZ, 0xfc, !PT ;  /* 0x7f80000000007812 */ /* 0x000fe200078efcff */
[----:B------:R-:W-:Y:S06]  /*12e0*/  BRA `(.L_x_16) ;  /* 0x0000000000047947 */ /* 0x000fec0003800000 */
.L_x_14:
[----:B------:R-:W-:-:S07]  /*12f0*/  IMAD R0, R4, 0x800000, R0 ;  /* 0x0080000004007824 */ /* 0x000fce00078e0200 */
.L_x_16:
[----:B------:R-:W-:Y:S05]  /*1300*/  BSYNC.RECONVERGENT B2 ;  /* 0x0000000000027941 */ /* 0x000fea0003800200 */
.L_x_13:
[----:B------:R-:W-:Y:S05]  /*1310*/  BRA `(.L_x_17) ;  /* 0x0000000000207947 */ /* 0x000fea0003800000 */
.L_x_12:
[----:B------:R-:W-:-:S04]  /*1320*/  LOP3.LUT R0, R6, 0x80000000, R3, 0x48, !PT ;  /* 0x8000000006007812 */ /* 0x000fc800078e4803 */
[----:B------:R-:W-:Y:S01]  /*1330*/  LOP3.LUT R0, R0, 0x7f800000, RZ, 0xfc, !PT ;  /* 0x7f80000000007812 */ /* 0x000fe200078efcff */
[----:B------:R-:W-:Y:S06]  /*1340*/  BRA `(.L_x_17) ;  /* 0x0000000000147947 */ /* 0x000fec0003800000 */
.L_x_11:
[----:B------:R-:W-:Y:S01]  /*1350*/  LOP3.LUT R0, R6, 0x80000000, R3, 0x48, !PT ;  /* 0x8000000006007812 */ /* 0x000fe200078e4803 */
[----:B------:R-:W-:Y:S06]  /*1360*/  BRA `(.L_x_17) ;  /* 0x00000000000c7947 */ /* 0x000fec0003800000 */
.L_x_10:
[----:B------:R-:W0:Y:S01]  /*1370*/  MUFU.RSQ R0, -QNAN ;  /* 0xffc0000000007908 */ /* 0x000e220000001400 */
[----:B------:R-:W-:Y:S05]  /*1380*/  BRA `(.L_x_17) ;  /* 0x0000000000047947 */ /* 0x000fea0003800000 */
.L_x_9:
[----:B------:R-:W-:-:S07]  /*1390*/  FADD.FTZ R0, R3, R0 ;  /* 0x0000000003007221 */ /* 0x000fce0000010000 */
.L_x_17:
[----:B------:R-:W-:Y:S05]  /*13a0*/  BSYNC.RECONVERGENT B1 ;  /* 0x0000000000017941 */ /* 0x000fea0003800200 */
.L_x_7:
[----:B------:R-:W-:-:S04]  /*13b0*/  IMAD.MOV.U32 R3, RZ, RZ, 0x0 ;  /* 0x00000000ff037424 */ /* 0x000fc800078e00ff */
[----:B0-----:R-:W-:Y:S05]  /*13c0*/  RET.REL.NODEC R2 `(_Z19kernel_preprocess_3PfPKhffiiiiiiiiiiii) ;  /* 0xffffffec020c7950 */ /* 0x001fea0003c3ffff */
.L_x_18:
[----:B------:R-:W-:-:S00]  /*13d0*/  BRA `(.L_x_18) ;  /* 0xfffffffc00fc7947 */ /* 0x000fc0000383ffff */
[----:B------:R-:W-:-:S00]  /*13e0*/  NOP ;  /* 0x0000000000007918 */ /* 0x000fc00000000000 */
        /* <DEDUP_REMOVED lines=9> */
.L_x_50:


//--------------------- .text._Z19kernel_preprocess_1PfPKhiiiii --------------------------
	.section	.text._Z19kernel_preprocess_1PfPKhiiiii,"ax",@progbits
	.align	128
        .global         _Z19kernel_preprocess_1PfPKhiiiii
        .type           _Z19kernel_preprocess_1PfPKhiiiii,@function
        .size           _Z19kernel_preprocess_1PfPKhiiiii,(.L_x_51 - _Z19kernel_preprocess_1PfPKhiiiii)
        .other          _Z19kernel_preprocess_1PfPKhiiiii,@"STO_CUDA_ENTRY STV_DEFAULT"
_Z19kernel_preprocess_1PfPKhiiiii:
.text._Z19kernel_preprocess_1PfPKhiiiii:
        /* <DEDUP_REMOVED lines=9> */
[----:B------:R-:W-:Y:S01]  /*0090*/  IMAD.MOV.U32 R4, RZ, RZ, RZ ;  /* 0x000000ffff047224 */ /* 0x000fe200078e00ff */
[----:B------:R-:W-:Y:S01]  /*00a0*/  IABS R9, R2 ;  /* 0x0000000200097213 */ /* 0x000fe20000000000 */
[----:B------:R-:W1:Y:S01]  /*00b0*/  LDCU.64 UR6, c[0x0][0x388] ;  /* 0x00007100ff0677ac */ /* 0x000e620008000a00 */
[----:B------:R-:W2:Y:S04]  /*00c0*/  LDCU.64 UR4, c[0x0][0x358] ;  /* 0x00006b00ff0477ac */ /* 0x000ea80008000a00 */
[----:B------:R-:W3:Y:S01]  /*00d0*/  LDC R0, c[0x0][0x394] ;  /* 0x0000e500ff007b82 */ /* 0x000ee20000000800 */
[----:B0-----:R-:W-:-:S04]  /*00e0*/  IABS R12, R3 ;  /* 0x00000003000c7213 */ /* 0x001fc80000000000 */
[----:B------:R-:W0:Y:S01]  /*00f0*/  I2F.RP R6, R12 ;  /* 0x0000000c00067306 */ /* 0x000e220000209400 */
[----:B---3--:R-:W-:-:S07]  /*0100*/  IABS R8, R0 ;  /* 0x0000000000087213 */ /* 0x008fce0000000000 */
[----:B0-----:R-:W0:Y:S02]  /*0110*/  MUFU.RCP R6, R6 ;  /* 0x0000000600067308 */ /* 0x001e240000001000 */
[----:B0-----:R-:W-:-:S06]  /*0120*/  VIADD R5, R6, 0xffffffe ;  /* 0x0ffffffe06057836 */ /* 0x001fcc0000000000 */
[----:B------:R-:W0:Y:S02]  /*0130*/  F2I.FTZ.U32.TRUNC.NTZ R5, R5 ;  /* 0x0000000500057305 */ /* 0x000e24000021f000 */
[----:B0-----:R-:W-:-:S04]  /*0140*/  IMAD.MOV R7, RZ, RZ, -R5 ;  /* 0x000000ffff077224 */ /* 0x001fc800078e0a05 */
[----:B------:R-:W-:-:S04]  /*0150*/  IMAD R7, R7, R12, RZ ;  /* 0x0000000c07077224 */ /* 0x000fc800078e02ff */
[----:B------:R-:W-:-:S04]  /*0160*/  IMAD.HI.U32 R6, R5, R7, R4 ;  /* 0x0000000705067227 */ /* 0x000fc800078e0004 */
[----:B------:R-:W-:Y:S02]  /*0170*/  IMAD.MOV.U32 R4, RZ, RZ, R8 ;  /* 0x000000ffff047224 */ /* 0x000fe400078e0008 */
[----:B------:R-:W-:Y:S01]  /*0180*/  IMAD.HI.U32 R7, R6, R9, RZ ;  /* 0x0000000906077227 */ /* 0x000fe200078e00ff */
[----:B------:R-:W-:Y:S01]  /*0190*/  LOP3.LUT R6, R2, R3, RZ, 0x3c, !PT ;  /* 0x0000000302067212 */ /* 0x000fe200078e3cff */
[----:B------:R-:W0:Y:S03]  /*01a0*/  I2F.RP R10, R4 ;  /* 0x00000004000a7306 */ /* 0x000e260000209400 */
[----:B------:R-:W-:Y:S02]  /*01b0*/  IADD3 R5, PT, PT, -R7, RZ, RZ ;  /* 0x000000ff07057210 */ /* 0x000fe40007ffe1ff */
[----:B------:R-:W-:-:S03]  /*01c0*/  ISETP.GE.AND P1, PT, R6, RZ, PT ;  /* 0x000000ff0600720c */ /* 0x000fc60003f26270 */
[----:B------:R-:W-:-:S05]  /*01d0*/  IMAD R5, R12, R5, R9 ;  /* 0x000000050c057224 */ /* 0x000fca00078e0209 */
[----:B------:R-:W-:Y:S01]  /*01e0*/  ISETP.GT.U32.AND P2, PT, R12, R5, PT ;  /* 0x000000050c00720c */ /* 0x000fe20003f44070 */
[----:B0-----:R-:W0:-:S12]  /*01f0*/  MUFU.RCP R10, R10 ;  /* 0x0000000a000a7308 */ /* 0x001e180000001000 */
[----:B------:R-:W-:Y:S02]  /*0200*/  @!P2 IMAD.IADD R5, R5, 0x1, -R12 ;  /* 0x000000010505a824 */ /* 0x000fe400078e0a0c */
[----:B------:R-:W-:Y:S01]  /*0210*/  @!P2 VIADD R7, R7, 0x1 ;  /* 0x000000010707a836 */ /* 0x000fe20000000000 */
[----:B------:R-:W-:Y:S02]  /*0220*/  ISETP.NE.AND P2, PT, R3, RZ, PT ;  /* 0x000000ff0300720c */ /* 0x000fe40003f45270 */
[----:B------:R-:W-:Y:S01]  /*0230*/  ISETP.GE.U32.AND P0, PT, R5, R12, PT ;  /* 0x0000000c0500720c */ /* 0x000fe20003f06070 */
[----:B0-----:R-:W-:Y:S01]  /*0240*/  VIADD R8, R10, 0xffffffe ;  /* 0x0ffffffe0a087836 */ /* 0x001fe20000000000 */
[----:B------:R-:W0:Y:S03]  /*0250*/  LDC R5, c[0x0][0x39c] ;  /* 0x0000e700ff057b82 */ /* 0x000e260000000800 */
[----:B------:R3:W4:Y:S08]  /*0260*/  F2I.FTZ.U32.TRUNC.NTZ R9, R8 ;  /* 0x0000000800097305 */ /* 0x000730000021f000 */
[----:B------:R-:W-:-:S02]  /*0270*/  @P0 VIADD R7, R7, 0x1 ;  /* 0x0000000107070836 */ /* 0x000fc40000000000 */
[----:B---3--:R-:W-:Y:S02]  /*0280*/  IMAD.MOV.U32 R8, RZ, RZ, RZ ;  /* 0x000000ffff087224 */ /* 0x008fe400078e00ff */
[----:B------:R-:W-:Y:S01]  /*0290*/  @!P1 IMAD.MOV R7, RZ, RZ, -R7 ;  /* 0x000000ffff079224 */ /* 0x000fe200078e0a07 */
[----:B------:R-:W-:Y:S02]  /*02a0*/  @!P2 LOP3.LUT R7, RZ, R3, RZ, 0x33, !PT ;  /* 0x00000003ff07a212 */ /* 0x000fe400078e33ff */
[----:B----4-:R-:W-:Y:S02]  /*02b0*/  IADD3 R11, PT, PT, RZ, -R9, RZ ;  /* 0x80000009ff0b7210 */ /* 0x010fe40007ffe0ff */
[----:B------:R-:W-:-:S03]  /*02c0*/  IABS R10, R7 ;  /* 0x00000007000a7213 */ /* 0x000fc60000000000 */
[----:B------:R-:W-:Y:S01]  /*02d0*/  IMAD R11, R11, R4, RZ ;  /* 0x000000040b0b7224 */ /* 0x000fe200078e02ff */
[----:B0-----:R-:W-:-:S03]  /*02e0*/  IABS R6, R5 ;  /* 0x0000000500067213 */ /* 0x001fc60000000000 */
[----:B------:R-:W-:-:S04]  /*02f0*/  IMAD.HI.U32 R8, R9, R11, R8 ;  /* 0x0000000b09087227 */ /* 0x000fc800078e0008 */
[----:B------:R-:W-:Y:S02]  /*0300*/  IMAD.MOV.U32 R9, RZ, RZ, R10 ;  /* 0x000000ffff097224 */ /* 0x000fe400078e000a */
[----:B------:R-:W0:Y:S02]  /*0310*/  I2F.RP R10, R6 ;  /* 0x00000006000a7306 */ /* 0x000e240000209400 */
[----:B------:R-:W-:-:S04]  /*0320*/  IMAD.HI.U32 R8, R8, R9, RZ ;  /* 0x0000000908087227 */ /* 0x000fc800078e00ff */
[----:B------:R-:W-:-:S04]  /*0330*/  IMAD.MOV R11, RZ, RZ, -R8 ;  /* 0x000000ffff0b7224 */ /* 0x000fc800078e0a08 */
[----:B------:R-:W-:-:S05]  /*0340*/  IMAD R9, R4, R11, R9 ;  /* 0x0000000b04097224 */ /* 0x000fca00078e0209 */
[----:B------:R-:W-:Y:S01]  /*0350*/  ISETP.GT.U32.AND P2, PT, R4, R9, PT ;  /* 0x000000090400720c */ /* 0x000fe20003f44070 */
[----:B0-----:R-:W0:-:S12]  /*0360*/  MUFU.RCP R10, R10 ;  /* 0x0000000a000a7308 */ /* 0x001e180000001000 */
[-C--:B------:R-:W-:Y:S01]  /*0370*/  @!P2 IADD3 R9, PT, PT, R9, -R4.reuse, RZ ;  /* 0x800000040909a210 */ /* 0x080fe20007ffe0ff */
[----:B------:R-:W-:Y:S01]  /*0380*/  @!P2 VIADD R8, R8, 0x1 ;  /* 0x000000010808a836 */ /* 0x000fe20000000000 */
[----:B------:R-:W-:Y:S02]  /*0390*/  ISETP.NE.AND P2, PT, R0, RZ, PT ;  /* 0x000000ff0000720c */ /* 0x000fe40003f45270 */
[----:B------:R-:W-:Y:S01]  /*03a0*/  ISETP.GE.U32.AND P0, PT, R9, R4, PT ;  /* 0x000000040900720c */ /* 0x000fe20003f06070 */
[----:B0-----:R-:W-:Y:S01]  /*03b0*/  VIADD R11, R10, 0xffffffe ;  /* 0x0ffffffe0a0b7836 */ /* 0x001fe20000000000 */
[----:B------:R-:W-:-:S03]  /*03c0*/  LOP3.LUT R4, R7, R0, RZ, 0x3c, !PT ;  /* 0x0000000007047212 */ /* 0x000fc600078e3cff */
[----:B------:R-:W0:Y:S01]  /*03d0*/  F2I.FTZ.U32.TRUNC.NTZ R9, R11 ;  /* 0x0000000b00097305 */ /* 0x000e22000021f000 */
[----:B------:R-:W-:-:S07]  /*03e0*/  ISETP.GE.AND P1, PT, R4, RZ, PT ;  /* 0x000000ff0400720c */ /* 0x000fce0003f26270 */
[----:B------:R-:W-:-:S04]  /*03f0*/  @P0 VIADD R8, R8, 0x1 ;  /* 0x0000000108080836 */ /* 0x000fc80000000000 */
[----:B------:R-:W-:Y:S02]  /*0400*/  IMAD.MOV.U32 R10, RZ, RZ, R8 ;  /* 0x000000ffff0a7224 */ /* 0x000fe400078e0008 */
[----:B------:R-:W-:Y:S01]  /*0410*/  IMAD.MOV.U32 R8, RZ, RZ, RZ ;  /* 0x000000ffff087224 */ /* 0x000fe200078e00ff */
[----:B0-----:R-:W-:Y:S01]  /*0420*/  IADD3 R13, PT, PT, RZ, -R9, RZ ;  /* 0x80000009ff0d7210 */ /* 0x001fe20007ffe0ff */
[----:B------:R-:W-:Y:S01]  /*0430*/  @!P1 IMAD.MOV R10, RZ, RZ, -R10 ;  /* 0x000000ffff0a9224 */ /* 0x000fe200078e0a0a */
[----:B------:R-:W-:-:S03]  /*0440*/  @!P2 LOP3.LUT R10, RZ, R0, RZ, 0x33, !PT ;  /* 0x00000000ff0aa212 */ /* 0x000fc600078e33ff */
[----:B------:R-:W-:Y:S01]  /*0450*/  IMAD R11, R13, R6, RZ ;  /* 0x000000060d0b7224 */ /* 0x000fe200078e02ff */
[----:B------:R-:W-:-:S03]  /*0460*/  IABS R4, R10 ;  /* 0x0000000a00047213 */ /* 0x000fc60000000000 */
[----:B------:R-:W-:-:S04]  /*0470*/  IMAD.HI.U32 R8, R9, R11, R8 ;  /* 0x0000000b09087227 */ /* 0x000fc800078e0008 */
[----:B------:R-:W-:-:S04]  /*0480*/  IMAD.MOV.U32 R9, RZ, RZ, R4 ;  /* 0x000000ffff097224 */ /* 0x000fc800078e0004 */
[----:B------:R-:W-:-:S05]  /*0490*/  IMAD.HI.U32 R8, R8, R9, RZ ;  /* 0x0000000908087227 */ /* 0x000fca00078e00ff */
[----:B------:R-:W-:-:S05]  /*04a0*/  IADD3 R4, PT, PT, -R8, RZ, RZ ;  /* 0x000000ff08047210 */ /* 0x000fca0007ffe1ff */
[----:B------:R-:W-:Y:S01]  /*04b0*/  IMAD R9, R6, R4, R9 ;  /* 0x0000000406097224 */ /* 0x000fe200078e0209 */
[----:B------:R-:W-:-:S04]  /*04c0*/  LOP3.LUT R4, R10, R5, RZ, 0x3c, !PT ;  /* 0x000000050a047212 */ /* 0x000fc800078e3cff */
[----:B------:R-:W-:Y:S02]  /*04d0*/  ISETP.GT.U32.AND P2, PT, R6, R9, PT ;  /* 0x000000090600720c */ /* 0x000fe40003f44070 */
[----:B------:R-:W-:Y:S01]  /*04e0*/  ISETP.GE.AND P1, PT, R4, RZ, PT ;  /* 0x000000ff0400720c */ /* 0x000fe20003f26270 */
[----:B------:R-:W-:-:S10]  /*04f0*/  IMAD.MOV R4, RZ, RZ, -R7 ;  /* 0x000000ffff047224 */ /* 0x000fd400078e0a07 */
[----:B------:R-:W-:Y:S02]  /*0500*/  @!P2 IMAD.IADD R9, R9, 0x1, -R6 ;  /* 0x000000010909a824 */ /* 0x000fe400078e0a06 */
[----:B------:R-:W-:Y:S01]  /*0510*/  @!P2 VIADD R8, R8, 0x1 ;  /* 0x000000010808a836 */ /* 0x000fe20000000000 */
[----:B------:R-:W-:Y:S02]  /*0520*/  ISETP.NE.AND P2, PT, R5, RZ, PT ;  /* 0x000000ff0500720c */ /* 0x000fe40003f45270 */
[----:B------:R-:W-:Y:S02]  /*0530*/  ISETP.GE.U32.AND P0, PT, R9, R6, PT ;  /* 0x000000060900720c */ /* 0x000fe40003f06070 */
[----:B------:R-:W-:-:S05]  /*0540*/  IADD3 R6, PT, PT, -R10, RZ, RZ ;  /* 0x000000ff0a067210 */ /* 0x000fca0007ffe1ff */
[----:B------:R-:W-:Y:S02]  /*0550*/  IMAD R7, R0, R6, R7 ;  /* 0x0000000600077224 */ /* 0x000fe400078e0207 */
[----:B------:R-:W-:-:S04]  /*0560*/  IMAD R6, R3, R4, R2 ;  /* 0x0000000403067224 */ /* 0x000fc800078e0202 */
[----:B------:R-:W-:-:S04]  /*0570*/  @P0 VIADD R8, R8, 0x1 ;  /* 0x0000000108080836 */ /* 0x000fc80000000000 */
[----:B------:R-:W-:Y:S01]  /*0580*/  @!P1 IMAD.MOV R8, RZ, RZ, -R8 ;  /* 0x000000ffff089224 */ /* 0x000fe200078e0a08 */
[----:B------:R-:W-:-:S05]  /*0590*/  @!P2 LOP3.LUT R8, RZ, R5, RZ, 0x33, !PT ;  /* 0x00000005ff08a212 */ /* 0x000fca00078e33ff */
[----:B------:R-:W-:Y:S02]  /*05a0*/  IMAD R0, R8, R0, R7 ;  /* 0x0000000008007224 */ /* 0x000fe400078e0207 */
[----:B------:R-:W-:Y:S02]  /*05b0*/  IMAD.MOV R4, RZ, RZ, -R8 ;  /* 0x000000ffff047224 */ /* 0x000fe400078e0a08 */
[----:B------:R-:W-:Y:S02]  /*05c0*/  IMAD R0, R0, R3, R6 ;  /* 0x0000000300007224 */ /* 0x000fe400078e0206 */
[----:B------:R-:W-:-:S04]  /*05d0*/  IMAD R4, R5, R4, R10 ;  /* 0x0000000405047224 */ /* 0x000fc800078e020a */
[----:B------:R-:W-:-:S05]  /*05e0*/  IMAD R0, R0, R5, -R4 ;  /* 0x0000000500007224 */ /* 0x000fca00078e0a04 */
[----:B-1----:R-:W-:-:S04]  /*05f0*/  IADD3 R6, P0, PT, R0, UR6, RZ ;  /* 0x0000000600067c10 */ /* 0x002fc8000ff1e0ff */
[----:B------:R-:W-:-:S05]  /*0600*/  LEA.HI.X.SX32 R7, R0, UR7, 0x1, P0 ;  /* 0x0000000700077c11 */ /* 0x000fca00080f0eff */
[----:B--2---:R-:W2:Y:S01]  /*0610*/  LDG.E.U8 R0, desc[UR4][R6.64+0x2] ;  /* 0x0000020406007981 */ /* 0x004ea2000c1e1100 */
[----:B------:R-:W-:Y:S02]  /*0620*/  HFMA2 R8, -RZ, RZ, 0.9375, -7.688999176025390625e-06 ;  /* 0x3b808081ff087431 */ /* 0x000fe400000001ff */
[----:B------:R-:W-:Y:S01]  /*0630*/  IMAD.MOV.U32 R3, RZ, RZ, 0x437f0000 ;  /* 0x437f0000ff037424 */ /* 0x000fe200078e00ff */
[----:B------:R-:W-:Y:S03]  /*0640*/  BSSY.RECONVERGENT B0, `(.L_x_19) ;  /* 0x000000d000007945 */ /* 0x000fe60003800200 */
[----:B------:R-:W-:-:S04]  /*0650*/  FFMA R3, R8, -R3, 1 ;  /* 0x3f80000008037423 */ /* 0x000fc80000000803 */
[----:B------:R-:W-:Y:S01]  /*0660*/  FFMA R3, R3, R8, 0.0039215688593685626984 ;  /* 0x3b80808103037423 */ /* 0x000fe20000000008 */
[----:B--2---:R-:W-:-:S04]  /*0670*/  I2FP.F32.U32 R0, R0 ;  /* 0x0000000000007245 */ /* 0x004fc80000201000 */
[----:B------:R-:W0:Y:S01]  /*0680*/  FCHK P0, R0, 255 ;  /* 0x437f000000007902 */ /* 0x000e220000000000 */
[----:B------:R-:W-:-:S04]  /*0690*/  FFMA R5, R0, R3, RZ ;  /* 0x0000000300057223 */ /* 0x000fc800000000ff */
[----:B------:R-:W-:-:S04]  /*06a0*/  FFMA R8, R5, -255, R0 ;  /* 0xc37f000005087823 */ /* 0x000fc80000000000 */
[----:B------:R-:W-:Y:S01]  /*06b0*/  FFMA R3, R3, R8, R5 ;  /* 0x0000000803037223 */ /* 0x000fe20000000005 */
[----:B0-----:R-:W-:Y:S06]  /*06c0*/  @!P0 BRA `(.L_x_20) ;  /* 0x0000000000108947 */ /* 0x001fec0003800000 */
[----:B------:R-:W-:Y:S01]  /*06d0*/  IMAD.MOV.U32 R3, RZ, RZ, 0x437f0000 ;  /* 0x437f0000ff037424 */ /* 0x000fe200078e00ff */
[----:B------:R-:W-:-:S07]  /*06e0*/  MOV R6, 0x700 ;  /* 0x0000070000067802 */ /* 0x000fce0000000f00 */
[----:B------:R-:W-:Y:S05]  /*06f0*/  CALL.REL.NOINC `($__internal_1_$__cuda_sm3x_div_rn_noftz_f32_slowpath) ;  /* 0x0000000000607944 */ /* 0x000fea0003c00000 */
[----:B------:R-:W-:-:S07]  /*0700*/  IMAD.MOV.U32 R3, RZ, RZ, R0 ;  /* 0x000000ffff037224 */ /* 0x000fce00078e0000 */
.L_x_20:
[----:B------:R-:W-:Y:S05]  /*0710*/  BSYNC.RECONVERGENT B0 ;  /* 0x0000000000007941 */ /* 0x000fea0003800200 */
.L_x_19:
[----:B------:R-:W-:Y:S01]  /*0720*/  SHF.L.U32 R4, R4, 0x2, RZ ;  /* 0x0000000204047819 */ /* 0x000fe200000006ff */
[----:B------:R-:W-:Y:S03]  /*0730*/  BSSY.RECONVERGENT B0, `(.L_x_21) ;  /* 0x0000010000007945 */ /* 0x000fe60003800200 */
[----:B------:R-:W0:Y:S08]  /*0740*/  LDC R9, c[0x3][R4+0xc] ;  /* 0x00c0030004097b82 */ /* 0x000e300000000800 */
[----:B------:R-:W1:Y:S01]  /*0750*/  LDC R0, c[0x3][R4] ;  /* 0x00c0000004007b82 */ /* 0x000e620000000800 */
[----:B0-----:R-:W0:Y:S01]  /*0760*/  MUFU.RCP R5, R9 ;  /* 0x0000000900057308 */ /* 0x001e220000001000 */
[----:B-1----:R-:W-:-:S07]  /*0770*/  FADD R0, -R0, R3 ;  /* 0x0000000300007221 */ /* 0x002fce0000000100 */
[----:B------:R-:W1:Y:S01]  /*0780*/  FCHK P0, R0, R9 ;  /* 0x0000000900007302 */ /* 0x000e620000000000 */
[----:B0-----:R-:W-:-:S04]  /*0790*/  FFMA R6, -R9, R5, 1 ;  /* 0x3f80000009067423 */ /* 0x001fc80000000105 */
[----:B------:R-:W-:-:S04]  /*07a0*/  FFMA R5, R5, R6, R5 ;  /* 0x0000000605057223 */ /* 0x000fc80000000005 */
[----:B------:R-:W-:-:S04]  /*07b0*/  FFMA R6, R0, R5, RZ ;  /* 0x0000000500067223 */ /* 0x000fc800000000ff */
[----:B------:R-:W-:-:S04]  /*07c0*/  FFMA R3, -R9, R6, R0 ;  /* 0x0000000609037223 */ /* 0x000fc80000000100 */
[----:B------:R-:W-:Y:S01]  /*07d0*/  FFMA R7, R5, R3, R6 ;  /* 0x0000000305077223 */ /* 0x000fe20000000006 */
[----:B-1----:R-:W-:Y:S06]  /*07e0*/  @!P0 BRA `(.L_x_22) ;  /* 0x0000000000108947 */ /* 0x002fec0003800000 */
[----:B------:R-:W-:Y:S01]  /*07f0*/  IMAD.MOV.U32 R3, RZ, RZ, R9 ;  /* 0x000000ffff037224 */ /* 0x000fe200078e0009 */
[----:B------:R-:W-:-:S07]  /*0800*/  MOV R6, 0x820 ;  /* 0x0000082000067802 */ /* 0x000fce0000000f00 */
[----:B------:R-:W-:Y:S05]  /*0810*/  CALL.REL.NOINC `($__internal_1_$__cuda_sm3x_div_rn_noftz_f32_slowpath) ;  /* 0x0000000000187944 */ /* 0x000fea0003c00000 */
[----:B------:R-:W-:-:S07]  /*0820*/  IMAD.MOV.U32 R7, RZ, RZ, R0 ;  /* 0x000000ffff077224 */ /* 0x000fce00078e0000 */
.L_x_22:
[----:B------:R-:W-:Y:S05]  /*0830*/  BSYNC.RECONVERGENT B0 ;  /* 0x0000000000007941 */ /* 0x000fea0003800200 */
.L_x_21:
[----:B------:R-:W0:Y:S02]  /*0840*/  LDC.64 R4, c[0x0][0x380] ;  /* 0x0000e000ff047b82 */ /* 0x000e240000000a00 */
[----:B0-----:R-:W-:-:S05]  /*0850*/  IMAD.WIDE R2, R2, 0x4, R4 ;  /* 0x0000000402027825 */ /* 0x001fca00078e0204 */
[----:B------:R-:W-:Y:S01]  /*0860*/  STG.E desc[UR4][R2.64], R7 ;  /* 0x0000000702007986 */ /* 0x000fe2000c101904 */
[----:B------:R-:W-:Y:S05]  /*0870*/  EXIT ;  /* 0x000000000000794d */ /* 0x000fea0003800000 */
        .weak           $__internal_1_$__cuda_sm3x_div_rn_noftz_f32_slowpath
        .type           $__internal_1_$__cuda_sm3x_div_rn_noftz_f32_slowpath,@function
        .size           $__internal_1_$__cuda_sm3x_div_rn_noftz_f32_slowpath,(.L_x_51 - $__internal_1_$__cuda_sm3x_div_rn_noftz_f32_slowpath)
$__internal_1_$__cuda_sm3x_div_rn_noftz_f32_slowpath:
[----:B------:R-:W-:Y:S01]  /*0880*/  SHF.R.U32.HI R7, RZ, 0x17, R3 ;  /* 0x00000017ff077819 */ /* 0x000fe20000011603 */
[----:B------:R-:W-:Y:S01]  /*0890*/  BSSY.RECONVERGENT B1, `(.L_x_23) ;  /* 0x0000062000017945 */ /* 0x000fe20003800200 */
[----:B------:R-:W-:Y:S02]  /*08a0*/  SHF.R.U32.HI R5, RZ, 0x17, R0 ;  /* 0x00000017ff057819 */ /* 0x000fe40000011600 */
[----:B------:R-:W-:Y:S02]  /*08b0*/  LOP3.LUT R12, R7, 0xff, RZ, 0xc0, !PT ;  /* 0x000000ff070c7812 */ /* 0x000fe400078ec0ff */
[----:B------:R-:W-:-:S03]  /*08c0*/  LOP3.LUT R10, R5, 0xff, RZ, 0xc0, !PT ;  /* 0x000000ff050a7812 */ /* 0x000fc600078ec0ff */
[----:B------:R-:W-:Y:S01]  /*08d0*/  VIADD R8, R12, 0xffffffff ;  /* 0xffffffff0c087836 */ /* 0x000fe20000000000 */
[----:B------:R-:W-:-:S04]  /*08e0*/  IADD3 R7, PT, PT, R10, -0x1, RZ ;  /* 0xffffffff0a077810 */ /* 0x000fc80007ffe0ff */
[----:B------:R-:W-:-:S04]  /*08f0*/  ISETP.GT.U32.AND P0, PT, R8, 0xfd, PT ;  /* 0x000000fd0800780c */ /* 0x000fc80003f04070 */
[----:B------:R-:W-:-:S13]  /*0900*/  ISETP.GT.U32.OR P0, PT, R7, 0xfd, P0 ;  /* 0x000000fd0700780c */ /* 0x000fda0000704470 */
[----:B------:R-:W-:Y:S01]  /*0910*/  @!P0 IMAD.MOV.U32 R5, RZ, RZ, RZ ;  /* 0x000000ffff058224 */ /* 0x000fe200078e00ff */
[----:B------:R-:W-:Y:S06]  /*0920*/  @!P0 BRA `(.L_x_24) ;  /* 0x00000000005c8947 */ /* 0x000fec0003800000 */
[----:B------:R-:W-:Y:S02]  /*0930*/  FSETP.GTU.FTZ.AND P0, PT, |R0|, +INF , PT ;  /* 0x7f8000000000780b */ /* 0x000fe40003f1c200 */
        /* <DEDUP_REMOVED lines=22> */
.L_x_24:
[----:B------:R-:W-:Y:S01]  /*0aa0*/  LEA R8, R12, 0xc0800000, 0x17 ;  /* 0xc08000000c087811 */ /* 0x000fe200078eb8ff */
[----:B------:R-:W-:Y:S04]  /*0ab0*/  BSSY.RECONVERGENT B2, `(.L_x_29) ;  /* 0x0000036000027945 */ /* 0x000fe80003800200 */
[----:B------:R-:W-:Y:S02]  /*0ac0*/  IMAD.IADD R8, R3, 0x1, -R8 ;  /* 0x0000000103087824 */ /* 0x000fe400078e0a08 */
[----:B------:R-:W-:Y:S02]  /*0ad0*/  VIADD R3, R10, 0xffffff81 ;  /* 0xffffff810a037836 */ /* 0x000fe40000000000 */
[----:B------:R0:W1:Y:S01]  /*0ae0*/  MUFU.RCP R7, R8 ;  /* 0x0000000800077308 */ /* 0x0000620000001000 */
[----:B------:R-:W-:Y:S01]  /*0af0*/  FADD.FTZ R9, -R8, -RZ ;  /* 0x800000ff08097221 */ /* 0x000fe20000010100 */
[C---:B------:R-:W-:Y:S01]  /*0b00*/  IMAD R0, R3.reuse, -0x800000, R0 ;  /* 0xff80000003007824 */ /* 0x040fe200078e0200 */
[----:B0-----:R-:W-:-:S05]  /*0b10*/  IADD3 R8, PT, PT, R3, 0x7f, -R12 ;  /* 0x0000007f03087810 */ /* 0x001fca0007ffe80c */
[----:B------:R-:W-:Y:S02]  /*0b20*/  IMAD.IADD R8, R8, 0x1, R5 ;  /* 0x0000000108087824 */ /* 0x000fe400078e0205 */
[----:B-1----:R-:W-:-:S04]  /*0b30*/  FFMA R10, R7, R9, 1 ;  /* 0x3f800000070a7423 */ /* 0x002fc80000000009 */
        /* <DEDUP_REMOVED lines=20> */
[CCC-:B------:R-:W-:Y:S01]  /*0c80*/  FFMA.RM R8, R14.reuse, R10.reuse, R7.reuse ;  /* 0x0000000a0e087223 */ /* 0x1c0fe20000004007 */
[C---:B------:R-:W-:Y:S02]  /*0c90*/  ISETP.NE.AND P2, PT, R9.reuse, RZ, PT ;  /* 0x000000ff0900720c */ /* 0x040fe40003f45270 */
[----:B------:R-:W-:Y:S02]  /*0ca0*/  ISETP.NE.AND P1, PT, R9, RZ, PT ;  /* 0x000000ff0900720c */ /* 0x000fe40003f25270 */
[----:B------:R-:W-:Y:S01]  /*0cb0*/  LOP3.LUT R5, R3, 0x7fffff, RZ, 0xc0, !PT ;  /* 0x007fffff03057812 */ /* 0x000fe200078ec0ff */
[----:B------:R-:W-:Y:S01]  /*0cc0*/  FFMA.RP R3, R14, R10, R7 ;  /* 0x0000000a0e037223 */ /* 0x000fe20000008007 */
[----:B------:R-:W-:Y:S02]  /*0cd0*/  VIADD R10, R9, 0x20 ;  /* 0x00000020090a7836 */ /* 0x000fe40000000000 */
[----:B------:R-:W-:Y:S01]  /*0ce0*/  LOP3.LUT R5, R5, 0x800000, RZ, 0xfc, !PT ;  /* 0x0080000005057812 */ /* 0x000fe200078efcff */
[----:B------:R-:W-:Y:S01]  /*0cf0*/  IMAD.MOV R7, RZ, RZ, -R9 ;  /* 0x000000ffff077224 */ /* 0x000fe200078e0a09 */
[----:B------:R-:W-:-:S02]  /*0d00*/  FSETP.NEU.FTZ.AND P0, PT, R3, R8, PT ;  /* 0x000000080300720b */ /* 0x000fc40003f1d000 */
[----:B------:R-:W-:Y:S02]  /*0d10*/  SHF.L.U32 R10, R5, R10, RZ ;  /* 0x0000000a050a7219 */ /* 0x000fe400000006ff */
[----:B------:R-:W-:Y:S02]  /*0d20*/  SEL R8, R7, RZ, P2 ;  /* 0x000000ff07087207 */ /* 0x000fe40001000000 */
[----:B------:R-:W-:Y:S02]  /*0d30*/  ISETP.NE.AND P1, PT, R10, RZ, P1 ;  /* 0x000000ff0a00720c */ /* 0x000fe40000f25270 */
[----:B------:R-:W-:Y:S02]  /*0d40*/  SHF.R.U32.HI R8, RZ, R8, R5 ;  /* 0x00000008ff087219 */ /* 0x000fe40000011605 */
[----:B------:R-:W-:Y:S02]  /*0d50*/  PLOP3.LUT P0, PT, P0, P1, PT, 0xf8, 0x8f ;  /* 0x00000000008f781c */ /* 0x000fe40000703f70 */
[----:B------:R-:W-:-:S02]  /*0d60*/  SHF.R.U32.HI R10, RZ, 0x1, R8 ;  /* 0x00000001ff0a7819 */ /* 0x000fc40000011608 */
[----:B------:R-:W-:-:S04]  /*0d70*/  SEL R3, RZ, 0x1, !P0 ;  /* 0x00000001ff037807 */ /* 0x000fc80004000000 */
[----:B------:R-:W-:-:S04]  /*0d80*/  LOP3.LUT R3, R3, 0x1, R10, 0xf8, !PT ;  /* 0x0000000103037812 */ /* 0x000fc800078ef80a */
[----:B------:R-:W-:-:S04]  /*0d90*/  LOP3.LUT R3, R3, R8, RZ, 0xc0, !PT ;  /* 0x0000000803037212 */ /* 0x000fc800078ec0ff */
[----:B------:R-:W-:-:S04]  /*0da0*/  IADD3 R3, PT, PT, R10, R3, RZ ;  /* 0x000000030a037210 */ /* 0x000fc80007ffe0ff */
[----:B------:R-:W-:Y:S01]  /*0db0*/  LOP3.LUT R0, R3, R0, RZ, 0xfc, !PT ;  /* 0x0000000003007212 */ /* 0x000fe200078efcff */
[----:B------:R-:W-:Y:S06]  /*0dc0*/  BRA `(.L_x_32) ;  /* 0x0000000000107947 */ /* 0x000fec0003800000 */
.L_x_31:
[----:B------:R-:W-:-:S04]  /*0dd0*/  LOP3.LUT R0, R0, 0x80000000, RZ, 0xc0, !PT ;  /* 0x8000000000007812 */ /* 0x000fc800078ec0ff */
[----:B------:R-:W-:Y:S01]  /*0de0*/  LOP3.LUT R0, R0, 0x7f800000, RZ, 0xfc, !PT ;  /* 0x7f80000000007812 */ /* 0x000fe200078efcff */
[----:B------:R-:W-:Y:S06]  /*0df0*/  BRA `(.L_x_32) ;  /* 0x0000000000047947 */ /* 0x000fec0003800000 */
.L_x_30:
[----:B------:R-:W-:-:S07]  /*0e00*/  IMAD R0, R8, 0x800000, R0 ;  /* 0x0080000008007824 */ /* 0x000fce00078e0200 */
.L_x_32:
[----:B------:R-:W-:Y:S05]  /*0e10*/  BSYNC.RECONVERGENT B2 ;  /* 0x0000000000027941 */ /* 0x000fea0003800200 */
.L_x_29:
[----:B------:R-:W-:Y:S05]  /*0e20*/  BRA `(.L_x_33) ;  /* 0x0000000000207947 */ /* 0x000fea0003800000 */
.L_x_28:
[----:B------:R-:W-:-:S04]  /*0e30*/  LOP3.LUT R0, R3, 0x80000000, R0, 0x48, !PT ;  /* 0x8000000003007812 */ /* 0x000fc800078e4800 */
[----:B------:R-:W-:Y:S01]  /*0e40*/  LOP3.LUT R0, R0, 0x7f800000, RZ, 0xfc, !PT ;  /* 0x7f80000000007812 */ /* 0x000fe200078efcff */
[----:B------:R-:W-:Y:S06]  /*0e50*/  BRA `(.L_x_33) ;  /* 0x0000000000147947 */ /* 0x000fec0003800000 */
.L_x_27:
[----:B------:R-:W-:Y:S01]  /*0e60*/  LOP3.LUT R0, R3, 0x80000000, R0, 0x48, !PT ;  /* 0x8000000003007812 */ /* 0x000fe200078e4800 */
[----:B------:R-:W-:Y:S06]  /*0e70*/  BRA `(.L_x_33) ;  /* 0x00000000000c7947 */ /* 0x000fec0003800000 */
.L_x_26:
[----:B------:R-:W0:Y:S01]  /*0e80*/  MUFU.RSQ R0, -QNAN ;  /* 0xffc0000000007908 */ /* 0x000e220000001400 */
[----:B------:R-:W-:Y:S05]  /*0e90*/  BRA `(.L_x_33) ;  /* 0x0000000000047947 */ /* 0x000fea0003800000 */
.L_x_25:
[----:B------:R-:W-:-:S07]  /*0ea0*/  FADD.FTZ R0, R0, R3 ;  /* 0x0000000300007221 */ /* 0x000fce0000010000 */
.L_x_33:
[----:B------:R-:W-:Y:S05]  /*0eb0*/  BSYNC.RECONVERGENT B1 ;  /* 0x0000000000017941 */ /* 0x000fea0003800200 */
.L_x_23:
[----:B------:R-:W-:-:S04]  /*0ec0*/  IMAD.MOV.U32 R7, RZ, RZ, 0x0 ;  /* 0x00000000ff077424 */ /* 0x000fc800078e00ff */
[----:B0-----:R-:W-:Y:S05]  /*0ed0*/  RET.REL.NODEC R6 `(_Z19kernel_preprocess_1PfPKhiiiii) ;  /* 0xfffffff006487950 */ /* 0x001fea0003c3ffff */
.L_x_34:
        /* <DEDUP_REMOVED lines=10> */
.L_x_51:


//--------------------- .text._Z19kernel_preprocess_0PfPKhiiiii --------------------------
	.section	.text._Z19kernel_preprocess_0PfPKhiiiii,"ax",@progbits
	.align	128
        .global         _Z19kernel_preprocess_0PfPKhiiiii
        .type           _Z19kernel_preprocess_0PfPKhiiiii,@function
        .size           _Z19kernel_preprocess_0PfPKhiiiii,(.L_x_52 - _Z19kernel_preprocess_0PfPKhiiiii)
        .other          _Z19kernel_preprocess_0PfPKhiiiii,@"STO_CUDA_ENTRY STV_DEFAULT"
_Z19kernel_preprocess_0PfPKhiiiii:
.text._Z19kernel_preprocess_0PfPKhiiiii:
        /* <DEDUP_REMOVED lines=14> */
[----:B------:R-:W0:Y:S08]  /*00e0*/  I2F.RP R6, R7 ;  /* 0x0000000700067306 */ /* 0x000e300000209400 */
[----:B0-----:R-:W0:Y:S02]  /*00f0*/  MUFU.RCP R6, R6 ;  /* 0x0000000600067308 */ /* 0x001e240000001000 */
[----:B0-----:R-:W-:Y:S01]  /*0100*/  VIADD R4, R6, 0xffffffe ;  /* 0x0ffffffe06047836 */ /* 0x001fe20000000000 */
[----:B---3--:R-:W-:-:S05]  /*0110*/  IABS R6, R0 ;  /* 0x0000000000067213 */ /* 0x008fca0000000000 */
        /* <DEDUP_REMOVED lines=17> */
[----:B------:R-:W4:Y:S01]  /*0230*/  LDC R4, c[0x0][0x39c] ;  /* 0x0000e700ff047b82 */ /* 0x000f220000000800 */
[----:B------:R-:W-:Y:S02]  /*0240*/  LOP3.LUT R7, R2, R3, RZ, 0x3c, !PT ;  /* 0x0000000302077212 */ /* 0x000fe400078e3cff */
[----:B------:R-:W-:-:S02]  /*0250*/  ISETP.NE.AND P2, PT, R3, RZ, PT ;  /* 0x000000ff0300720c */ /* 0x000fc40003f45270 */
[----:B------:R-:W-:Y:S01]  /*0260*/  ISETP.GE.AND P1, PT, R7, RZ, PT ;  /* 0x000000ff0700720c */ /* 0x000fe20003f26270 */
[----:B0-----:R-:W-:-:S05]  /*0270*/  IMAD.MOV.U32 R8, RZ, RZ, RZ ;  /* 0x000000ffff087224 */ /* 0x001fca00078e00ff */
[----:B------:R-:W-:Y:S01]  /*0280*/  @P0 VIADD R5, R5, 0x1 ;  /* 0x0000000105050836 */ /* 0x000fe20000000000 */
[----:B---3--:R-:W-:-:S06]  /*0290*/  IADD3 R11, PT, PT, RZ, -R9, RZ ;  /* 0x80000009ff0b7210 */ /* 0x008fcc0007ffe0ff */
[----:B------:R-:W-:Y:S01]  /*02a0*/  @!P1 IMAD.MOV R5, RZ, RZ, -R5 ;  /* 0x000000ffff059224 */ /* 0x000fe200078e0a05 */
[----:B------:R-:W-:Y:S01]  /*02b0*/  @!P2 LOP3.LUT R5, RZ, R3, RZ, 0x33, !PT ;  /* 0x00000003ff05a212 */ /* 0x000fe200078e33ff */
[----:B------:R-:W-:-:S03]  /*02c0*/  IMAD R11, R11, R6, RZ ;  /* 0x000000060b0b7224 */ /* 0x000fc600078e02ff */
[----:B------:R-:W-:Y:S01]  /*02d0*/  IABS R10, R5 ;  /* 0x00000005000a7213 */ /* 0x000fe20000000000 */
[----:B------:R-:W-:Y:S01]  /*02e0*/  IMAD.HI.U32 R8, R9, R11, R8 ;  /* 0x0000000b09087227 */ /* 0x000fe200078e0008 */
[----:B----4-:R-:W-:-:S03]  /*02f0*/  IABS R7, R4 ;  /* 0x0000000400077213 */ /* 0x010fc60000000000 */
[----:B------:R-:W-:Y:S02]  /*0300*/  IMAD.MOV.U32 R9, RZ, RZ, R10 ;  /* 0x000000ffff097224 */ /* 0x000fe400078e000a */
[----:B------:R-:W0:Y:S02]  /*0310*/  I2F.RP R10, R7 ;  /* 0x00000007000a7306 */ /* 0x000e240000209400 */
[----:B------:R-:W-:-:S04]  /*0320*/  IMAD.HI.U32 R8, R8, R9, RZ ;  /* 0x0000000908087227 */ /* 0x000fc800078e00ff */
[----:B------:R-:W-:-:S04]  /*0330*/  IMAD.MOV R11, RZ, RZ, -R8 ;  /* 0x000000ffff0b7224 */ /* 0x000fc800078e0a08 */
[C---:B------:R-:W-:Y:S01]  /*0340*/  IMAD R9, R6.reuse, R11, R9 ;  /* 0x0000000b06097224 */ /* 0x040fe200078e0209 */
[----:B0-----:R-:W0:Y:S04]  /*0350*/  MUFU.RCP R10, R10 ;  /* 0x0000000a000a7308 */ /* 0x001e280000001000 */
[----:B------:R-:W-:-:S13]  /*0360*/  ISETP.GT.U32.AND P2, PT, R6, R9, PT ;  /* 0x000000090600720c */ /* 0x000fda0003f44070 */
[-C--:B------:R-:W-:Y:S01]  /*0370*/  @!P2 IADD3 R9, PT, PT, R9, -R6.reuse, RZ ;  /* 0x800000060909a210 */ /* 0x080fe20007ffe0ff */
[----:B------:R-:W-:Y:S01]  /*0380*/  @!P2 VIADD R8, R8, 0x1 ;  /* 0x000000010808a836 */ /* 0x000fe20000000000 */
[----:B------:R-:W-:Y:S01]  /*0390*/  ISETP.NE.AND P2, PT, R0, RZ, PT ;  /* 0x000000ff0000720c */ /* 0x000fe20003f45270 */
[----:B0-----:R-:W-:Y:S01]  /*03a0*/  VIADD R11, R10, 0xffffffe ;  /* 0x0ffffffe0a0b7836 */ /* 0x001fe20000000000 */
[----:B------:R-:W-:Y:S02]  /*03b0*/  ISETP.GE.U32.AND P0, PT, R9, R6, PT ;  /* 0x000000060900720c */ /* 0x000fe40003f06070 */
[----:B------:R-:W-:Y:S01]  /*03c0*/  LOP3.LUT R6, R5, R0, RZ, 0x3c, !PT ;  /* 0x0000000005067212 */ /* 0x000fe200078e3cff */
[----:B------:R-:W0:Y:S03]  /*03d0*/  F2I.FTZ.U32.TRUNC.NTZ R9, R11 ;  /* 0x0000000b00097305 */ /* 0x000e26000021f000 */
[----:B------:R-:W-:-:S07]  /*03e0*/  ISETP.GE.AND P1, PT, R6, RZ, PT ;  /* 0x000000ff0600720c */ /* 0x000fce0003f26270 */
[----:B------:R-:W-:-:S04]  /*03f0*/  @P0 VIADD R8, R8, 0x1 ;  /* 0x0000000108080836 */ /* 0x000fc80000000000 */
[----:B------:R-:W-:Y:S01]  /*0400*/  IMAD.MOV.U32 R13, RZ, RZ, R8 ;  /* 0x000000ffff0d7224 */ /* 0x000fe200078e0008 */
[----:B0-----:R-:W-:Y:S01]  /*0410*/  IADD3 R6, PT, PT, RZ, -R9, RZ ;  /* 0x80000009ff067210 */ /* 0x001fe20007ffe0ff */
[----:B------:R-:W-:Y:S02]  /*0420*/  IMAD.MOV.U32 R8, RZ, RZ, RZ ;  /* 0x000000ffff087224 */ /* 0x000fe400078e00ff */
[----:B------:R-:W-:Y:S01]  /*0430*/  @!P1 IMAD.MOV R13, RZ, RZ, -R13 ;  /* 0x000000ffff0d9224 */ /* 0x000fe200078e0a0d */
[----:B------:R-:W-:Y:S01]  /*0440*/  @!P2 LOP3.LUT R13, RZ, R0, RZ, 0x33, !PT ;  /* 0x00000000ff0da212 */ /* 0x000fe200078e33ff */
[----:B------:R-:W-:-:S03]  /*0450*/  IMAD R11, R6, R7, RZ ;  /* 0x00000007060b7224 */ /* 0x000fc600078e02ff */
[----:B------:R-:W-:Y:S01]  /*0460*/  IABS R6, R13 ;  /* 0x0000000d00067213 */ /* 0x000fe20000000000 */
[----:B------:R-:W-:-:S06]  /*0470*/  IMAD.HI.U32 R8, R9, R11, R8 ;  /* 0x0000000b09087227 */ /* 0x000fcc00078e0008 */
[----:B------:R-:W-:-:S04]  /*0480*/  IMAD.HI.U32 R8, R8, R6, RZ ;  /* 0x0000000608087227 */ /* 0x000fc800078e00ff */
[----:B------:R-:W-:-:S04]  /*0490*/  IMAD.MOV R9, RZ, RZ, -R8 ;  /* 0x000000ffff097224 */ /* 0x000fc800078e0a08 */
[----:B------:R-:W-:-:S05]  /*04a0*/  IMAD R6, R7, R9, R6 ;  /* 0x0000000907067224 */ /* 0x000fca00078e0206 */
[----:B------:R-:W-:-:S13]  /*04b0*/  ISETP.GT.U32.AND P2, PT, R7, R6, PT ;  /* 0x000000060700720c */ /* 0x000fda0003f44070 */
[-C--:B------:R-:W-:Y:S01]  /*04c0*/  @!P2 IADD3 R6, PT, PT, R6, -R7.reuse, RZ ;  /* 0x800000070606a210 */ /* 0x080fe20007ffe0ff */
[----:B------:R-:W-:Y:S01]  /*04d0*/  @!P2 VIADD R8, R8, 0x1 ;  /* 0x000000010808a836 */ /* 0x000fe20000000000 */
[----:B------:R-:W-:Y:S02]  /*04e0*/  ISETP.NE.AND P2, PT, R4, RZ, PT ;  /* 0x000000ff0400720c */ /* 0x000fe40003f45270 */
[----:B------:R-:W-:Y:S01]  /*04f0*/  ISETP.GE.U32.AND P0, PT, R6, R7, PT ;  /* 0x000000070600720c */ /* 0x000fe20003f06070 */
[----:B------:R-:W-:Y:S01]  /*0500*/  IMAD.MOV R7, RZ, RZ, -R13 ;  /* 0x000000ffff077224 */ /* 0x000fe200078e0a0d */
[----:B------:R-:W-:-:S03]  /*0510*/  LOP3.LUT R6, R13, R4, RZ, 0x3c, !PT ;  /* 0x000000040d067212 */ /* 0x000fc600078e3cff */
[--C-:B------:R-:W-:Y:S01]  /*0520*/  IMAD R7, R0, R7, R5.reuse ;  /* 0x0000000700077224 */ /* 0x100fe200078e0205 */
[----:B------:R-:W-:Y:S01]  /*0530*/  ISETP.GE.AND P1, PT, R6, RZ, PT ;  /* 0x000000ff0600720c */ /* 0x000fe20003f26270 */
[----:B------:R-:W-:-:S04]  /*0540*/  IMAD.MOV R6, RZ, RZ, -R5 ;  /* 0x000000ffff067224 */ /* 0x000fc800078e0a05 */
[----:B------:R-:W-:Y:S02]  /*0550*/  IMAD R6, R3, R6, R2 ;  /* 0x0000000603067224 */ /* 0x000fe400078e0202 */
[----:B------:R-:W-:-:S06]  /*0560*/  @P0 VIADD R8, R8, 0x1 ;  /* 0x0000000108080836 */ /* 0x000fcc0000000000 */
[----:B------:R-:W-:Y:S02]  /*0570*/  @!P1 IADD3 R8, PT, PT, -R8, RZ, RZ ;  /* 0x000000ff08089210 */ /* 0x000fe40007ffe1ff */
[----:B------:R-:W-:-:S05]  /*0580*/  @!P2 LOP3.LUT R8, RZ, R4, RZ, 0x33, !PT ;  /* 0x00000004ff08a212 */ /* 0x000fca00078e33ff */
[C---:B------:R-:W-:Y:S02]  /*0590*/  IMAD R0, R8.reuse, R0, R7 ;  /* 0x0000000008007224 */ /* 0x040fe400078e0207 */
[----:B------:R-:W-:Y:S02]  /*05a0*/  IMAD R8, R8, R4, -R13 ;  /* 0x0000000408087224 */ /* 0x000fe400078e0a0d */
[----:B------:R-:W-:-:S04]  /*05b0*/  IMAD R3, R0, R3, R6 ;  /* 0x0000000300037224 */ /* 0x000fc800078e0206 */
[----:B------:R-:W-:-:S05]  /*05c0*/  IMAD R3, R3, R4, R8 ;  /* 0x0000000403037224 */ /* 0x000fca00078e0208 */
[----:B-1----:R-:W-:-:S04]  /*05d0*/  IADD3 R4, P0, PT, R3, UR4, RZ ;  /* 0x0000000403047c10 */ /* 0x002fc8000ff1e0ff */
[----:B------:R-:W-:-:S05]  /*05e0*/  LEA.HI.X.SX32 R5, R3, UR5, 0x1, P0 ;  /* 0x0000000503057c11 */ /* 0x000fca00080f0eff */
[----:B--2---:R-:W2:Y:S01]  /*05f0*/  LDG.E.U8 R0, desc[UR6][R4.64+0x2] ;  /* 0x0000020604007981 */ /* 0x004ea2000c1e1100 */
[----:B------:R-:W-:Y:S01]  /*0600*/  IMAD.MOV.U32 R6, RZ, RZ, 0x3b808081 ;  /* 0x3b808081ff067424 */ /* 0x000fe200078e00ff */
[----:B------:R-:W-:Y:S01]  /*0610*/  BSSY.RECONVERGENT B1, `(.L_x_35) ;  /* 0x000000d000017945 */ /* 0x000fe20003800200 */
[----:B------:R-:W-:-:S04]  /*0620*/  IMAD.MOV.U32 R3, RZ, RZ, 0x437f0000 ;  /* 0x437f0000ff037424 */ /* 0x000fc800078e00ff */
        /* <DEDUP_REMOVED lines=8> */
[----:B------:R-:W-:-:S07]  /*06b0*/  MOV R4, 0x6d0 ;  /* 0x000006d000047802 */ /* 0x000fce0000000f00 */
[----:B------:R-:W-:Y:S05]  /*06c0*/  CALL.REL.NOINC `($__internal_2_$__cuda_sm3x_div_rn_noftz_f32_slowpath) ;  /* 0x0000000000187944 */ /* 0x000fea0003c00000 */
[----:B------:R-:W-:-:S07]  /*06d0*/  MOV R7, R3 ;  /* 0x0000000300077202 */ /* 0x000fce0000000f00 */
.L_x_36:
[----:B------:R-:W-:Y:S05]  /*06e0*/  BSYNC.RECONVERGENT B1 ;  /* 0x0000000000017941 */ /* 0x000fea0003800200 */
.L_x_35:
[----:B------:R-:W0:Y:S02]  /*06f0*/  LDC.64 R4, c[0x0][0x380] ;  /* 0x0000e000ff047b82 */ /* 0x000e240000000a00 */
[----:B0-----:R-:W-:-:S05]  /*0700*/  IMAD.WIDE R2, R2, 0x4, R4 ;  /* 0x0000000402027825 */ /* 0x001fca00078e0204 */
[----:B------:R-:W-:Y:S01]  /*0710*/  STG.E desc[UR6][R2.64], R7 ;  /* 0x0000000702007986 */ /* 0x000fe2000c101906 */
[----:B------:R-:W-:Y:S05]  /*0720*/  EXIT ;  /* 0x000000000000794d */ /* 0x000fea0003800000 */
        .weak           $__internal_2_$__cuda_sm3x_div_rn_noftz_f32_slowpath
        .type           $__internal_2_$__cuda_sm3x_div_rn_noftz_f32_slowpath,@function
        .size           $__internal_2_$__cuda_sm3x_div_rn_noftz_f32_slowpath,(.L_x_52 - $__internal_2_$__cuda_sm3x_div_rn_noftz_f32_slowpath)
$__internal_2_$__cuda_sm3x_div_rn_noftz_f32_slowpath:
[--C-:B------:R-:W-:Y:S01]  /*0730*/  SHF.R.U32.HI R3, RZ, 0x17, R0.reuse ;  /* 0x00000017ff037819 */ /* 0x100fe20000011600 */
[----:B------:R-:W-:Y:S04]  /*0740*/  BSSY.RECONVERGENT B0, `(.L_x_37) ;  /* 0x000005c000007945 */ /* 0x000fe80003800200 */
[----:B------:R-:W-:Y:S01]  /*0750*/  BSSY.RELIABLE B2, `(.L_x_38) ;  /* 0x000001a000027945 */ /* 0x000fe20003800100 */
[----:B------:R-:W-:Y:S01]  /*0760*/  LOP3.LUT R8, R3, 0xff, RZ, 0xc0, !PT ;  /* 0x000000ff03087812 */ /* 0x000fe200078ec0ff */
[----:B------:R-:W-:-:S04]  /*0770*/  IMAD.MOV.U32 R3, RZ, RZ, R0 ;  /* 0x000000ffff037224 */ /* 0x000fc800078e0000 */
[----:B------:R-:W-:-:S05]  /*0780*/  VIADD R7, R8, 0xffffffff ;  /* 0xffffffff08077836 */ /* 0x000fca0000000000 */
[----:B------:R-:W-:-:S13]  /*0790*/  ISETP.GT.U32.OR P0, PT, R7, 0xfd, !PT ;  /* 0x000000fd0700780c */ /* 0x000fda0007f04470 */
[----:B------:R-:W-:Y:S01]  /*07a0*/  @!P0 IMAD.MOV.U32 R5, RZ, RZ, RZ ;  /* 0x000000ffff058224 */ /* 0x000fe200078e00ff */
[----:B------:R-:W-:Y:S06]  /*07b0*/  @!P0 BRA `(.L_x_39) ;  /* 0x00000000004c8947 */ /* 0x000fec0003800000 */
[----:B------:R-:W-:-:S13]  /*07c0*/  FSETP.GTU.FTZ.AND P0, PT, |R0|, +INF , PT ;  /* 0x7f8000000000780b */ /* 0x000fda0003f1c200 */
[----:B------:R-:W-:Y:S05]  /*07d0*/  @P0 BREAK.RELIABLE B2 ;  /* 0x0000000000020942 */ /* 0x000fea0003800100 */
[----:B------:R-:W-:Y:S05]  /*07e0*/  @P0 BRA `(.L_x_40) ;  /* 0x0000000400400947 */ /* 0x000fea0003800000 */
[----:B------:R-:W-:-:S05]  /*07f0*/  HFMA2 R6, -RZ, RZ, 3.748046875, 0 ;  /* 0x437f0000ff067431 */ /* 0x000fca00000001ff */
[----:B------:R-:W-:-:S13]  /*0800*/  LOP3.LUT P0, RZ, R6, 0x7fffffff, R3, 0xc8, !PT ;  /* 0x7fffffff06ff7812 */ /* 0x000fda000780c803 */
[----:B------:R-:W-:Y:S05]  /*0810*/  @!P0 BREAK.RELIABLE B2 ;  /* 0x0000000000028942 */ /* 0x000fea0003800100 */
[----:B------:R-:W-:Y:S05]  /*0820*/  @!P0 BRA `(.L_x_41) ;  /* 0x0000000400288947 */ /* 0x000fea0003800000 */
[----:B------:R-:W-:-:S13]  /*0830*/  LOP3.LUT P0, RZ, R3, 0x7fffffff, RZ, 0xc0, !PT ;  /* 0x7fffffff03ff7812 */ /* 0x000fda000780c0ff */
[----:B------:R-:W-:Y:S05]  /*0840*/  @!P0 BREAK.RELIABLE B2 ;  /* 0x0000000000028942 */ /* 0x000fea0003800100 */
[----:B------:R-:W-:Y:S05]  /*0850*/  @!P0 BRA `(.L_x_42) ;  /* 0x0000000400148947 */ /* 0x000fea0003800000 */
[----:B------:R-:W-:Y:S02]  /*0860*/  FSETP.NEU.FTZ.AND P1, PT, |R0|, +INF , PT ;  /* 0x7f8000000000780b */ /* 0x000fe40003f3d200 */
[----:B------:R-:W-:-:S04]  /*0870*/  LOP3.LUT P0, RZ, R6, 0x7fffffff, RZ, 0xc0, !PT ;  /* 0x7fffffff06ff7812 */ /* 0x000fc8000780c0ff */
[----:B------:R-:W-:-:S13]  /*0880*/  PLOP3.LUT P0, PT, P1, P0, PT, 0x2f, 0xf2 ;  /* 0x0000000000f2781c */ /* 0x000fda0000f00577 */
[----:B------:R-:W-:Y:S05]  /*0890*/  @P0 BREAK.RELIABLE B2 ;  /* 0x0000000000020942 */ /* 0x000fea0003800100 */
[----:B------:R-:W-:Y:S05]  /*08a0*/  @P0 BRA `(.L_x_43) ;  /* 0x0000000000f40947 */ /* 0x000fea0003800000 */
[----:B------:R-:W-:-:S13]  /*08b0*/  ISETP.GE.AND P0, PT, R7, RZ, PT ;  /* 0x000000ff0700720c */ /* 0x000fda0003f06270 */
[----:B------:R-:W-:Y:S02]  /*08c0*/  @P0 IMAD.MOV.U32 R5, RZ, RZ, RZ ;  /* 0x000000ffff050224 */ /* 0x000fe400078e00ff */
[----:B------:R-:W-:Y:S01]  /*08d0*/  @!P0 FFMA R3, R0, 1.84467440737095516160e+19, RZ ;  /* 0x5f80000000038823 */ /* 0x000fe200000000ff */
[----:B------:R-:W-:-:S07]  /*08e0*/  @!P0 IMAD.MOV.U32 R5, RZ, RZ, -0x40 ;  /* 0xffffffc0ff058424 */ /* 0x000fce00078e00ff */
.L_x_39:
[----:B------:R-:W-:Y:S05]  /*08f0*/  BSYNC.RELIABLE B2 ;  /* 0x0000000000027941 */ /* 0x000fea0003800100 */
.L_x_38:
[----:B------:R-:W-:Y:S01]  /*0900*/  UMOV UR4, 0x437f0000 ;  /* 0x437f000000047882 */ /* 0x000fe20000000000 */
[----:B------:R-:W-:Y:S01]  /*0910*/  VIADD R6, R8, 0xffffff81 ;  /* 0xffffff8108067836 */ /* 0x000fe20000000000 */
[----:B------:R-:W-:Y:S01]  /*0920*/  UIADD3 UR4, UPT, UPT, UR4, -0x3800000, URZ ;  /* 0xfc80000004047890 */ /* 0x000fe2000fffe0ff */
[----:B------:R-:W-:Y:S02]  /*0930*/  BSSY.RECONVERGENT B2, `(.L_x_44) ;  /* 0x0000033000027945 */ /* 0x000fe40003800200 */
[----:B------:R-:W-:Y:S01]  /*0940*/  IMAD R0, R6, -0x800000, R3 ;  /* 0xff80000006007824 */ /* 0x000fe200078e0203 */
[----:B------:R-:W-:Y:S02]  /*0950*/  IADD3 R5, PT, PT, R5, -0x7, R6 ;  /* 0xfffffff905057810 */ /* 0x000fe40007ffe006 */
[----:B------:R-:W-:-:S03]  /*0960*/  FADD.FTZ R9, -RZ, -UR4 ;  /* 0x80000004ff097e21 */ /* 0x000fc60008010100 */
[----:B------:R-:W0:Y:S02]  /*0970*/  MUFU.RCP R7, UR4 ;  /* 0x0000000400077d08 */ /* 0x000e240008001000 */
        /* <DEDUP_REMOVED lines=21> */
[C---:B------:R-:W-:Y:S01]  /*0ad0*/  VIADD R6, R10.reuse, 0x20 ;  /* 0x000000200a067836 */ /* 0x040fe20000000000 */
[C---:B------:R-:W-:Y:S02]  /*0ae0*/  ISETP.NE.AND P2, PT, R10.reuse, RZ, PT ;  /* 0x000000ff0a00720c */ /* 0x040fe40003f45270 */
[----:B------:R-:W-:Y:S02]  /*0af0*/  ISETP.NE.AND P1, PT, R10, RZ, PT ;  /* 0x000000ff0a00720c */ /* 0x000fe40003f25270 */
[----:B------:R-:W-:Y:S01]  /*0b00*/  LOP3.LUT R5, R0, 0x7fffff, RZ, 0xc0, !PT ;  /* 0x007fffff00057812 */ /* 0x000fe200078ec0ff */
[CCC-:B------:R-:W-:Y:S01]  /*0b10*/  FFMA.RP R0, R7.reuse, R9.reuse, R8.reuse ;  /* 0x0000000907007223 */ /* 0x1c0fe20000008008 */
[----:B------:R-:W-:Y:S01]  /*0b20*/  FFMA.RM R7, R7, R9, R8 ;  /* 0x0000000907077223 */ /* 0x000fe20000004008 */
[----:B------:R-:W-:Y:S01]  /*0b30*/  IMAD.MOV R8, RZ, RZ, -R10 ;  /* 0x000000ffff087224 */ /* 0x000fe200078e0a0a */
[----:B------:R-:W-:-:S03]  /*0b40*/  LOP3.LUT R5, R5, 0x800000, RZ, 0xfc, !PT ;  /* 0x0080000005057812 */ /* 0x000fc600078efcff */
        /* <DEDUP_REMOVED lines=13> */
.L_x_46:
[----:B------:R-:W-:-:S04]  /*0c20*/  LOP3.LUT R3, R3, 0x80000000, RZ, 0xc0, !PT ;  /* 0x8000000003037812 */ /* 0x000fc800078ec0ff */
[----:B------:R-:W-:Y:S01]  /*0c30*/  LOP3.LUT R3, R3, 0x7f800000, RZ, 0xfc, !PT ;  /* 0x7f80000003037812 */ /* 0x000fe200078efcff */
[----:B------:R-:W-:Y:S06]  /*0c40*/  BRA `(.L_x_47) ;  /* 0x0000000000047947 */ /* 0x000fec0003800000 */
.L_x_45:
[----:B------:R-:W-:-:S07]  /*0c50*/  IMAD R3, R5, 0x800000, R3 ;  /* 0x0080000005037824 */ /* 0x000fce00078e0203 */
.L_x_47:
[----:B------:R-:W-:Y:S05]  /*0c60*/  BSYNC.RECONVERGENT B2 ;  /* 0x0000000000027941 */ /* 0x000fea0003800200 */
.L_x_44:
[----:B------:R-:W-:Y:S05]  /*0c70*/  BRA `(.L_x_48) ;  /* 0x0000000000207947 */ /* 0x000fea0003800000 */
.L_x_43:
[----:B------:R-:W-:-:S04]  /*0c80*/  LOP3.LUT R3, R6, 0x80000000, R3, 0x48, !PT ;  /* 0x8000000006037812 */ /* 0x000fc800078e4803 */
[----:B------:R-:W-:Y:S01]  /*0c90*/  LOP3.LUT R3, R3, 0x7f800000, RZ, 0xfc, !PT ;  /* 0x7f80000003037812 */ /* 0x000fe200078efcff */
[----:B------:R-:W-:Y:S06]  /*0ca0*/  BRA `(.L_x_48) ;  /* 0x0000000000147947 */ /* 0x000fec0003800000 */
.L_x_42:
[----:B------:R-:W-:Y:S01]  /*0cb0*/  LOP3.LUT R3, R6, 0x80000000, R3, 0x48, !PT ;  /* 0x8000000006037812 */ /* 0x000fe200078e4803 */
[----:B------:R-:W-:Y:S06]  /*0cc0*/  BRA `(.L_x_48) ;  /* 0x00000000000c7947 */ /* 0x000fec0003800000 */
.L_x_41:
[----:B------:R-:W0:Y:S01]  /*0cd0*/  MUFU.RSQ R3, -QNAN ;  /* 0xffc0000000037908 */ /* 0x000e220000001400 */
[----:B------:R-:W-:Y:S05]  /*0ce0*/  BRA `(.L_x_48) ;  /* 0x0000000000047947 */ /* 0x000fea0003800000 */
.L_x_40:
[----:B------:R-:W-:-:S07]  /*0cf0*/  FADD.FTZ R3, R0, 255 ;  /* 0x437f000000037421 */ /* 0x000fce0000010000 */
.L_x_48:
[----:B------:R-:W-:Y:S05]  /*0d00*/  BSYNC.RECONVERGENT B0 ;  /* 0x0000000000007941 */ /* 0x000fea0003800200 */
.L_x_37:
[----:B------:R-:W-:-:S04]  /*0d10*/  IMAD.MOV.U32 R5, RZ, RZ, 0x0 ;  /* 0x00000000ff057424 */ /* 0x000fc800078e00ff */
[----:B0-----:R-:W-:Y:S05]  /*0d20*/  RET.REL.NODEC R4 `(_Z19kernel_preprocess_0PfPKhiiiii) ;  /* 0xfffffff004b47950 */ /* 0x001fea0003c3ffff */
.L_x_49:
        /* <DEDUP_REMOVED lines=13> */
.L_x_52:


//--------------------- .nv.shared.reserved.0     --------------------------
	.section	.nv.shared.reserved.0,"aw",@nobits
	.weak		__nv_reservedSMEM_offset_0_alias
	.size		__nv_reservedSMEM_offset_0_alias, 0, 64
	.other		__nv_reservedSMEM_offset_0_alias,@"STO_CUDA_RESERVED_SHARED STV_DEFAULT"
__nv_reservedSMEM_offset_0_alias:
	.zero		0
	.zero		64


//--------------------- .nv.constant0._Z19kernel_preprocess_3PfPKhffiiiiiiiiiiii --------------------------
	.section	.nv.constant0._Z19kernel_preprocess_3PfPKhffiiiiiiiiiiii,"a",@progbits
	.sectionflags	@""
	.align	4
.nv.constant0._Z19kernel_preprocess_3PfPKhffiiiiiiiiiiii:
	.zero		968


//--------------------- .nv.constant0._Z19kernel_preprocess_1PfPKhiiiii --------------------------
	.section	.nv.constant0._Z19kernel_preprocess_1PfPKhiiiii,"a",@progbits
	.sectionflags	@""
	.align	4
.nv.constant0._Z19kernel_preprocess_1PfPKhiiiii:
	.zero		932


//--------------------- .nv.constant0._Z19kernel_preprocess_0PfPKhiiiii --------------------------
	.section	.nv.constant0._Z19kernel_preprocess_0PfPKhiiiii,"a",@progbits
	.sectionflags	@""
	.align	4
.nv.constant0._Z19kernel_preprocess_0PfPKhiiiii:
	.zero		932


//--------------------- SYMBOLS --------------------------

	.type		.nv.reservedSmem.offset0,@object
	.size		.nv.reservedSmem.offset0,0x4
